	.target	sm_90a

	.elftype	@"ET_EXEC"


//--------------------- .note.nv.tkinfo           --------------------------
	.section	.note.nv.tkinfo,"",@"SHT_NOTE"
	.sectionflags	@"SHF_NOTE_NV_TKINFO"
	.tkinfo
        /*0018*/ 	.word	0x00000002
        /*0030*/ 	.string	""
        /*0030*/ 	.string	"ptxas"
        /*0030*/ 	.string	"Cuda compilation tools, release 13.0, V13.0.88"
        /*0030*/ 	.string	"Build cuda_13.0.r13.0/compiler.36424714_0"
        /*0030*/ 	.string	"-arch sm_90a -m 64 "



//--------------------- .note.nv.cuinfo           --------------------------
	.section	.note.nv.cuinfo,"",@"SHT_NOTE"
	.sectionflags	@"SHF_NOTE_NV_CUINFO"
        /*0018*/ 	.short	0x0002
        /*001a*/ 	.short	0x005a
        /*001c*/ 	.short	0x0082
	.zero		2


//--------------------- .nv.info                  --------------------------
	.section	.nv.info,"",@"SHT_CUDA_INFO"
	.align	4


	//----- nvinfo : EIATTR_REGCOUNT
	.align		4
        /*0000*/ 	.byte	0x04, 0x2f
        /*0002*/ 	.short	(.L_15 - .L_14)
	.align		4
.L_14:
        /*0004*/ 	.word	index@(_ZN7cutlass13device_kernelINS_4gemm6kernel13GemmUniversalIN4cute5tupleIJiiiiEEENS1_10collective13CollectiveMmaINS1_34MainloopSm90TmaGmmaWarpSpecializedILi32ENS5_IJNS4_1CILi2EEENSA_ILi1EEESC_EEENS1_32KernelTmaWarpSpecializedPingpongEEENS5_IJNSA_ILi64EEENSA_ILi48EEENSA_ILi32EEEEEENS_6half_tENS5_IJlSC_lEEESK_SL_NS4_8TiledMMAINS4_8MMA_AtomIJNS4_4SM904GMMA25MMA_64x16x16_F32F16F16_SSILNSP_5MajorE0ELSR_0ELNSP_7ScaleInE1ELSS_1EEEEEENS4_6LayoutINS5_IJSC_SC_SC_EEENS5_IJNSA_ILi0EEESX_SX_EEEEENS5_IJNS4_10UnderscoreES10_S10_EEEEENS4_13SM90_TMA_LOADENS4_14ComposedLayoutINS4_7SwizzleILi2ELi4ELi3EEENS4_18smem_ptr_flag_bitsILi16EEENSV_INS5_IJNSA_ILi8EEESI_EEENS5_IJSI_SC_EEEEEEEvNS4_8identityENS4_23SM90_TMA_LOAD_MULTICASTES1D_vS1E_EENS_8epilogue10collective6detail29Sm90TmaWarpSpecializedAdapterINS1I_15DefaultEpilogueISK_SL_SL_NS1H_6thread17LinearCombinationISK_Li1EffLNS1M_9ScaleType4KindE0ELNS_15FloatRoundStyleE2ESK_EENS1_15EpilogueDefaultEEEEEvvEEEEvNT_6ParamsE)
        /*0008*/ 	.word	0x000000a8


	//----- nvinfo : EIATTR_FRAME_SIZE
	.align		4
.L_15:
        /*000c*/ 	.byte	0x04, 0x11
        /*000e*/ 	.short	(.L_17 - .L_16)
	.align		4
.L_16:
        /*0010*/ 	.word	index@(_ZN7cutlass13device_kernelINS_4gemm6kernel13GemmUniversalIN4cute5tupleIJiiiiEEENS1_10collective13CollectiveMmaINS1_34MainloopSm90TmaGmmaWarpSpecializedILi32ENS5_IJNS4_1CILi2EEENSA_ILi1EEESC_EEENS1_32KernelTmaWarpSpecializedPingpongEEENS5_IJNSA_ILi64EEENSA_ILi48EEENSA_ILi32EEEEEENS_6half_tENS5_IJlSC_lEEESK_SL_NS4_8TiledMMAINS4_8MMA_AtomIJNS4_4SM904GMMA25MMA_64x16x16_F32F16F16_SSILNSP_5MajorE0ELSR_0ELNSP_7ScaleInE1ELSS_1EEEEEENS4_6LayoutINS5_IJSC_SC_SC_EEENS5_IJNSA_ILi0EEESX_SX_EEEEENS5_IJNS4_10UnderscoreES10_S10_EEEEENS4_13SM90_TMA_LOADENS4_14ComposedLayoutINS4_7SwizzleILi2ELi4ELi3EEENS4_18smem_ptr_flag_bitsILi16EEENSV_INS5_IJNSA_ILi8EEESI_EEENS5_IJSI_SC_EEEEEEEvNS4_8identityENS4_23SM90_TMA_LOAD_MULTICASTES1D_vS1E_EENS_8epilogue10collective6detail29Sm90TmaWarpSpecializedAdapterINS1I_15DefaultEpilogueISK_SL_SL_NS1H_6thread17LinearCombinationISK_Li1EffLNS1M_9ScaleType4KindE0ELNS_15FloatRoundStyleE2ESK_EENS1_15EpilogueDefaultEEEEEvvEEEEvNT_6ParamsE)
        /*0014*/ 	.word	0x00000000


	//----- nvinfo : EIATTR_MIN_STACK_SIZE
	.align		4
.L_17:
        /*0018*/ 	.byte	0x04, 0x12
        /*001a*/ 	.short	(.L_19 - .L_18)
	.align		4
.L_18:
        /*001c*/ 	.word	index@(_ZN7cutlass13device_kernelINS_4gemm6kernel13GemmUniversalIN4cute5tupleIJiiiiEEENS1_10collective13CollectiveMmaINS1_34MainloopSm90TmaGmmaWarpSpecializedILi32ENS5_IJNS4_1CILi2EEENSA_ILi1EEESC_EEENS1_32KernelTmaWarpSpecializedPingpongEEENS5_IJNSA_ILi64EEENSA_ILi48EEENSA_ILi32EEEEEENS_6half_tENS5_IJlSC_lEEESK_SL_NS4_8TiledMMAINS4_8MMA_AtomIJNS4_4SM904GMMA25MMA_64x16x16_F32F16F16_SSILNSP_5MajorE0ELSR_0ELNSP_7ScaleInE1ELSS_1EEEEEENS4_6LayoutINS5_IJSC_SC_SC_EEENS5_IJNSA_ILi0EEESX_SX_EEEEENS5_IJNS4_10UnderscoreES10_S10_EEEEENS4_13SM90_TMA_LOADENS4_14ComposedLayoutINS4_7SwizzleILi2ELi4ELi3EEENS4_18smem_ptr_flag_bitsILi16EEENSV_INS5_IJNSA_ILi8EEESI_EEENS5_IJSI_SC_EEEEEEEvNS4_8identityENS4_23SM90_TMA_LOAD_MULTICASTES1D_vS1E_EENS_8epilogue10collective6detail29Sm90TmaWarpSpecializedAdapterINS1I_15DefaultEpilogueISK_SL_SL_NS1H_6thread17LinearCombinationISK_Li1EffLNS1M_9ScaleType4KindE0ELNS_15FloatRoundStyleE2ESK_EENS1_15EpilogueDefaultEEEEEvvEEEEvNT_6ParamsE)
        /*0020*/ 	.word	0x00000000
.L_19:


//--------------------- .nv.compat                --------------------------
	.section	.nv.compat,"",@"SHT_CUDA_COMPAT_INFO"
	.align	4
        /*0000*/ 	.byte	0x02, 0x09, 0x01, 0x00, 0x02, 0x02, 0x04, 0x00, 0x02, 0x05, 0x05, 0x00, 0x03, 0x07, 0x01, 0x01
        /*0010*/ 	.byte	0x02, 0x03, 0x01, 0x00, 0x02, 0x06, 0x01, 0x00, 0x04, 0x0b, 0x08, 0x00, 0x00, 0x00, 0x00, 0x00
        /*0020*/ 	.byte	0x00, 0x00, 0x00, 0x00


//--------------------- .nv.info._ZN7cutlass13device_kernelINS_4gemm6kernel13GemmUniversalIN4cute5tupleIJiiiiEEENS1_10collective13CollectiveMmaINS1_34MainloopSm90TmaGmmaWarpSpecializedILi32ENS5_IJNS4_1CILi2EEENSA_ILi1EEESC_EEENS1_32KernelTmaWarpSpecializedPingpongEEENS5_IJNSA_ILi64EEENSA_ILi48EEENSA_ILi32EEEEEENS_6half_tENS5_IJlSC_lEEESK_SL_NS4_8TiledMMAINS4_8MMA_AtomIJNS4_4SM904GMMA25MMA_64x16x16_F32F16F16_SSILNSP_5MajorE0ELSR_0ELNSP_7ScaleInE1ELSS_1EEEEEENS4_6LayoutINS5_IJSC_SC_SC_EEENS5_IJNSA_ILi0EEESX_SX_EEEEENS5_IJNS4_10UnderscoreES10_S10_EEEEENS4_13SM90_TMA_LOADENS4_14ComposedLayoutINS4_7SwizzleILi2ELi4ELi3EEENS4_18smem_ptr_flag_bitsILi16EEENSV_INS5_IJNSA_ILi8EEESI_EEENS5_IJSI_SC_EEEEEEEvNS4_8identityENS4_23SM90_TMA_LOAD_MULTICASTES1D_vS1E_EENS_8epilogue10collective6detail29Sm90TmaWarpSpecializedAdapterINS1I_15DefaultEpilogueISK_SL_SL_NS1H_6thread17LinearCombinationISK_Li1EffLNS1M_9ScaleType4KindE0ELNS_15FloatRoundStyleE2ESK_EENS1_15EpilogueDefaultEEEEEvvEEEEvNT_6ParamsE --------------------------
	.section	.nv.info._ZN7cutlass13device_kernelINS_4gemm6kernel13GemmUniversalIN4cute5tupleIJiiiiEEENS1_10collective13CollectiveMmaINS1_34MainloopSm90TmaGmmaWarpSpecializedILi32ENS5_IJNS4_1CILi2EEENSA_ILi1EEESC_EEENS1_32KernelTmaWarpSpecializedPingpongEEENS5_IJNSA_ILi64EEENSA_ILi48EEENSA_ILi32EEEEEENS_6half_tENS5_IJlSC_lEEESK_SL_NS4_8TiledMMAINS4_8MMA_AtomIJNS4_4SM904GMMA25MMA_64x16x16_F32F16F16_SSILNSP_5MajorE0ELSR_0ELNSP_7ScaleInE1ELSS_1EEEEEENS4_6LayoutINS5_IJSC_SC_SC_EEENS5_IJNSA_ILi0EEESX_SX_EEEEENS5_IJNS4_10UnderscoreES10_S10_EEEEENS4_13SM90_TMA_LOADENS4_14ComposedLayoutINS4_7SwizzleILi2ELi4ELi3EEENS4_18smem_ptr_flag_bitsILi16EEENSV_INS5_IJNSA_ILi8EEESI_EEENS5_IJSI_SC_EEEEEEEvNS4_8identityENS4_23SM90_TMA_LOAD_MULTICASTES1D_vS1E_EENS_8epilogue10collective6detail29Sm90TmaWarpSpecializedAdapterINS1I_15DefaultEpilogueISK_SL_SL_NS1H_6thread17LinearCombinationISK_Li1EffLNS1M_9ScaleType4KindE0ELNS_15FloatRoundStyleE2ESK_EENS1_15EpilogueDefaultEEEEEvvEEEEvNT_6ParamsE,"",@"SHT_CUDA_INFO"
	.sectionflags	@""
	.align	4


	//----- nvinfo : EIATTR_CUDA_API_VERSION
	.align		4
        /*0000*/ 	.byte	0x04, 0x37
        /*0002*/ 	.short	(.L_21 - .L_20)
.L_20:
        /*0004*/ 	.word	0x00000082


	//----- nvinfo : EIATTR_KPARAM_INFO
	.align		4
.L_21:
        /*0008*/ 	.byte	0x04, 0x17
        /*000a*/ 	.short	(.L_23 - .L_22)
.L_22:
        /*000c*/ 	.word	0x00000000
        /*0010*/ 	.short	0x0000
        /*0012*/ 	.short	0x0070
        /*0014*/ 	.byte	0x00, 0xf0, 0x01, 0x10


	//----- nvinfo : EIATTR_SPARSE_MMA_MASK
	.align		4
.L_23:
        /*0018*/ 	.byte	0x03, 0x50
        /*001a*/ 	.short	0x0000


	//----- nvinfo : EIATTR_MAXREG_COUNT
	.align		4
        /*001c*/ 	.byte	0x03, 0x1b
        /*001e*/ 	.short	0x00a8


	//----- nvinfo : EIATTR_NUM_BARRIERS
	.align		4
        /*0020*/ 	.byte	0x02, 0x4c
        /*0022*/ 	.byte	0x01
	.zero		1


	//----- nvinfo : EIATTR_EXTERNS
	.align		4
        /*0024*/ 	.byte	0x04, 0x0f
        /*0026*/ 	.short	(.L_25 - .L_24)


	//   ....[0]....
	.align		4
.L_24:
        /*0028*/ 	.word	index@(__assertfail)


	//----- nvinfo : EIATTR_MERCURY_ISA_VERSION
	.align		4
.L_25:
        /*002c*/ 	.byte	0x03, 0x5f
        /*002e*/ 	.short	0x0101


	//----- nvinfo : EIATTR_INT_WARP_WIDE_INSTR_OFFSETS
	.align		4
        /*0030*/ 	.byte	0x04, 0x31
        /*0032*/ 	.short	(.L_27 - .L_26)


	//   ....[0]....
.L_26:
        /*0034*/ 	.word	0x00000980


	//   ....[1]....
        /*0038*/ 	.word	0x000009c0


	//   ....[2]....
        /*003c*/ 	.word	0x00000a50


	//   ....[3]....
        /*0040*/ 	.word	0x00000a60


	//   ....[4]....
        /*0044*/ 	.word	0x00000a80


	//   ....[5]....
        /*0048*/ 	.word	0x00000aa0


	//   ....[6]....
        /*004c*/ 	.word	0x00000b90


	//   ....[7]....
        /*0050*/ 	.word	0x00000bb0


	//   ....[8]....
        /*0054*/ 	.word	0x00002710


	//----- nvinfo : EIATTR_COOP_GROUP_MASK_REGIDS
	.align		4
.L_27:
        /*0058*/ 	.byte	0x04, 0x29
        /*005a*/ 	.short	(.L_29 - .L_28)


	//   ....[0]....
.L_28:
        /*005c*/ 	.word	0xffffffff


	//   ....[1]....
        /*0060*/ 	.word	0xffffffff


	//   ....[2]....
        /*0064*/ 	.word	0xffffffff


	//   ....[3]....
        /*0068*/ 	.word	0xffffffff


	//   ....[4]....
        /*006c*/ 	.word	0xffffffff


	//   ....[5]....
        /*0070*/ 	.word	0xffffffff


	//   ....[6]....
        /*0074*/ 	.word	0xffffffff


	//----- nvinfo : EIATTR_COOP_GROUP_INSTR_OFFSETS
	.align		4
.L_29:
        /*0078*/ 	.byte	0x04, 0x28
        /*007a*/ 	.short	(.L_31 - .L_30)


	//   ....[0]....
.L_30:
        /*007c*/ 	.word	0x00000060


	//   ....[1]....
        /*0080*/ 	.word	0x00000080


	//   ....[2]....
        /*0084*/ 	.word	0x00000180


	//   ....[3]....
        /*0088*/ 	.word	0x00000760


	//   ....[4]....
        /*008c*/ 	.word	0x000007b0


	//   ....[5]....
        /*0090*/ 	.word	0x00000870


	//   ....[6]....
        /*0094*/ 	.word	0x00000d30


	//----- nvinfo : EIATTR_REG_RECONFIG
	.align		4
.L_31:
        /*0098*/ 	.byte	0x01, 0x54
	.zero		2


	//----- nvinfo : EIATTR_SYSCALL_OFFSETS
	.align		4
        /*009c*/ 	.byte	0x04, 0x46
        /*009e*/ 	.short	(.L_33 - .L_32)


	//   ....[0]....
.L_32:
        /*00a0*/ 	.word	0x00001de0


	//----- nvinfo : EIATTR_MBARRIER_INSTR_OFFSETS
	.align		4
.L_33:
        /*00a4*/ 	.byte	0x04, 0x39
        /*00a6*/ 	.short	(.L_35 - .L_34)


	//   ....[0]....
.L_34:
        /*00a8*/ 	.word	0x00000320
        /*00ac*/ 	.word	0x000000ff
        /*00b0*/ 	.word	0x00000000
        /*00b4*/ 	.short	0x0100
        /*00b6*/ 	.byte	0x07
	.zero		1


	//   ....[1]....
        /*00b8*/ 	.word	0x00000330
        /*00bc*/ 	.word	0x000000ff
        /*00c0*/ 	.word	0x00000100
        /*00c4*/ 	.short	0x0100
        /*00c6*/ 	.byte	0x07
	.zero		1


	//   ....[2]....
        /*00c8*/ 	.word	0x00000340
        /*00cc*/ 	.word	0x000000ff
        /*00d0*/ 	.word	0x00000008
        /*00d4*/ 	.short	0x0100
        /*00d6*/ 	.byte	0x07
	.zero		1


	//   ....[3]....
        /*00d8*/ 	.word	0x00000350
        /*00dc*/ 	.word	0x000000ff
        /*00e0*/ 	.word	0x00000108
        /*00e4*/ 	.short	0x0100
        /*00e6*/ 	.byte	0x07
	.zero		1


	//   ....[4]....
        /*00e8*/ 	.word	0x00000360
        /*00ec*/ 	.word	0x000000ff
        /*00f0*/ 	.word	0x00000010
        /*00f4*/ 	.short	0x0100
        /*00f6*/ 	.byte	0x07
	.zero		1


	//   ....[5]....
        /*00f8*/ 	.word	0x00000370
        /*00fc*/ 	.word	0x000000ff
        /*0100*/ 	.word	0x00000110
        /*0104*/ 	.short	0x0100
        /*0106*/ 	.byte	0x07
	.zero		1


	//   ....[6]....
        /*0108*/ 	.word	0x00000380
        /*010c*/ 	.word	0x000000ff
        /*0110*/ 	.word	0x00000018
        /*0114*/ 	.short	0x0100
        /*0116*/ 	.byte	0x07
	.zero		1


	//   ....[7]....
        /*0118*/ 	.word	0x00000390
        /*011c*/ 	.word	0x000000ff
        /*0120*/ 	.word	0x00000118
        /*0124*/ 	.short	0x0100
        /*0126*/ 	.byte	0x07
	.zero		1


	//   ....[8]....
        /*0128*/ 	.word	0x000003a0
        /*012c*/ 	.word	0x000000ff
        /*0130*/ 	.word	0x00000020
        /*0134*/ 	.short	0x0100
        /*0136*/ 	.byte	0x07
	.zero		1


	//   ....[9]....
        /*0138*/ 	.word	0x000003b0
        /*013c*/ 	.word	0x000000ff
        /*0140*/ 	.word	0x00000120
        /*0144*/ 	.short	0x0100
        /*0146*/ 	.byte	0x07
	.zero		1


	//   ....[10]....
        /*0148*/ 	.word	0x000003c0
        /*014c*/ 	.word	0x000000ff
        /*0150*/ 	.word	0x00000028
        /*0154*/ 	.short	0x0100
        /*0156*/ 	.byte	0x07
	.zero		1


	//   ....[11]....
        /*0158*/ 	.word	0x000003d0
        /*015c*/ 	.word	0x000000ff
        /*0160*/ 	.word	0x00000128
        /*0164*/ 	.short	0x0100
        /*0166*/ 	.byte	0x07
	.zero		1


	//   ....[12]....
        /*0168*/ 	.word	0x000003e0
        /*016c*/ 	.word	0x000000ff
        /*0170*/ 	.word	0x00000030
        /*0174*/ 	.short	0x0100
        /*0176*/ 	.byte	0x07
	.zero		1


	//   ....[13]....
        /*0178*/ 	.word	0x000003f0
        /*017c*/ 	.word	0x000000ff
        /*0180*/ 	.word	0x00000130
        /*0184*/ 	.short	0x0100
        /*0186*/ 	.byte	0x07
	.zero		1


	//   ....[14]....
        /*0188*/ 	.word	0x00000400
        /*018c*/ 	.word	0x000000ff
        /*0190*/ 	.word	0x00000038
        /*0194*/ 	.short	0x0100
        /*0196*/ 	.byte	0x07
	.zero		1


	//   ....[15]....
        /*0198*/ 	.word	0x00000410
        /*019c*/ 	.word	0x000000ff
        /*01a0*/ 	.word	0x00000138
        /*01a4*/ 	.short	0x0100
        /*01a6*/ 	.byte	0x07
	.zero		1


	//   ....[16]....
        /*01a8*/ 	.word	0x00000420
        /*01ac*/ 	.word	0x000000ff
        /*01b0*/ 	.word	0x00000040
        /*01b4*/ 	.short	0x0100
        /*01b6*/ 	.byte	0x07
	.zero		1


	//   ....[17]....
        /*01b8*/ 	.word	0x00000430
        /*01bc*/ 	.word	0x000000ff
        /*01c0*/ 	.word	0x00000140
        /*01c4*/ 	.short	0x0100
        /*01c6*/ 	.byte	0x07
	.zero		1


	//   ....[18]....
        /*01c8*/ 	.word	0x00000440
        /*01cc*/ 	.word	0x000000ff
        /*01d0*/ 	.word	0x00000048
        /*01d4*/ 	.short	0x0100
        /*01d6*/ 	.byte	0x07
	.zero		1


	//   ....[19]....
        /*01d8*/ 	.word	0x00000450
        /*01dc*/ 	.word	0x000000ff
        /*01e0*/ 	.word	0x00000148
        /*01e4*/ 	.short	0x0100
        /*01e6*/ 	.byte	0x07
	.zero		1


	//   ....[20]....
        /*01e8*/ 	.word	0x00000460
        /*01ec*/ 	.word	0x000000ff
        /*01f0*/ 	.word	0x00000050
        /*01f4*/ 	.short	0x0100
        /*01f6*/ 	.byte	0x07
	.zero		1


	//   ....[21]....
        /*01f8*/ 	.word	0x00000470
        /*01fc*/ 	.word	0x000000ff
        /*0200*/ 	.word	0x00000150
        /*0204*/ 	.short	0x0100
        /*0206*/ 	.byte	0x07
	.zero		1


	//   ....[22]....
        /*0208*/ 	.word	0x00000480
        /*020c*/ 	.word	0x000000ff
        /*0210*/ 	.word	0x00000058
        /*0214*/ 	.short	0x0100
        /*0216*/ 	.byte	0x07
	.zero		1


	//   ....[23]....
        /*0218*/ 	.word	0x00000490
        /*021c*/ 	.word	0x000000ff
        /*0220*/ 	.word	0x00000158
        /*0224*/ 	.short	0x0100
        /*0226*/ 	.byte	0x07
	.zero		1


	//   ....[24]....
        /*0228*/ 	.word	0x000004a0
        /*022c*/ 	.word	0x000000ff
        /*0230*/ 	.word	0x00000060
        /*0234*/ 	.short	0x0100
        /*0236*/ 	.byte	0x07
	.zero		1


	//   ....[25]....
        /*0238*/ 	.word	0x000004b0
        /*023c*/ 	.word	0x000000ff
        /*0240*/ 	.word	0x00000160
        /*0244*/ 	.short	0x0100
        /*0246*/ 	.byte	0x07
	.zero		1


	//   ....[26]....
        /*0248*/ 	.word	0x000004c0
        /*024c*/ 	.word	0x000000ff
        /*0250*/ 	.word	0x00000068
        /*0254*/ 	.short	0x0100
        /*0256*/ 	.byte	0x07
	.zero		1


	//   ....[27]....
        /*0258*/ 	.word	0x000004d0
        /*025c*/ 	.word	0x000000ff
        /*0260*/ 	.word	0x00000168
        /*0264*/ 	.short	0x0100
        /*0266*/ 	.byte	0x07
	.zero		1


	//   ....[28]....
        /*0268*/ 	.word	0x000004e0
        /*026c*/ 	.word	0x000000ff
        /*0270*/ 	.word	0x00000070
        /*0274*/ 	.short	0x0100
        /*0276*/ 	.byte	0x07
	.zero		1


	//   ....[29]....
        /*0278*/ 	.word	0x000004f0
        /*027c*/ 	.word	0x000000ff
        /*0280*/ 	.word	0x00000170
        /*0284*/ 	.short	0x0100
        /*0286*/ 	.byte	0x07
	.zero		1


	//   ....[30]....
        /*0288*/ 	.word	0x00000500
        /*028c*/ 	.word	0x000000ff
        /*0290*/ 	.word	0x00000078
        /*0294*/ 	.short	0x0100
        /*0296*/ 	.byte	0x07
	.zero		1


	//   ....[31]....
        /*0298*/ 	.word	0x00000510
        /*029c*/ 	.word	0x000000ff
        /*02a0*/ 	.word	0x00000178
        /*02a4*/ 	.short	0x0100
        /*02a6*/ 	.byte	0x07
	.zero		1


	//   ....[32]....
        /*02a8*/ 	.word	0x00000520
        /*02ac*/ 	.word	0x000000ff
        /*02b0*/ 	.word	0x00000080
        /*02b4*/ 	.short	0x0100
        /*02b6*/ 	.byte	0x07
	.zero		1


	//   ....[33]....
        /*02b8*/ 	.word	0x00000530
        /*02bc*/ 	.word	0x000000ff
        /*02c0*/ 	.word	0x00000180
        /*02c4*/ 	.short	0x0100
        /*02c6*/ 	.byte	0x07
	.zero		1


	//   ....[34]....
        /*02c8*/ 	.word	0x00000540
        /*02cc*/ 	.word	0x000000ff
        /*02d0*/ 	.word	0x00000088
        /*02d4*/ 	.short	0x0100
        /*02d6*/ 	.byte	0x07
	.zero		1


	//   ....[35]....
        /*02d8*/ 	.word	0x00000550
        /*02dc*/ 	.word	0x000000ff
        /*02e0*/ 	.word	0x00000188
        /*02e4*/ 	.short	0x0100
        /*02e6*/ 	.byte	0x07
	.zero		1


	//   ....[36]....
        /*02e8*/ 	.word	0x00000560
        /*02ec*/ 	.word	0x000000ff
        /*02f0*/ 	.word	0x00000090
        /*02f4*/ 	.short	0x0100
        /*02f6*/ 	.byte	0x07
	.zero		1


	//   ....[37]....
        /*02f8*/ 	.word	0x00000570
        /*02fc*/ 	.word	0x000000ff
        /*0300*/ 	.word	0x00000190
        /*0304*/ 	.short	0x0100
        /*0306*/ 	.byte	0x07
	.zero		1


	//   ....[38]....
        /*0308*/ 	.word	0x00000580
        /*030c*/ 	.word	0x000000ff
        /*0310*/ 	.word	0x00000098
        /*0314*/ 	.short	0x0100
        /*0316*/ 	.byte	0x07
	.zero		1


	//   ....[39]....
        /*0318*/ 	.word	0x00000590
        /*031c*/ 	.word	0x000000ff
        /*0320*/ 	.word	0x00000198
        /*0324*/ 	.short	0x0100
        /*0326*/ 	.byte	0x07
	.zero		1


	//   ....[40]....
        /*0328*/ 	.word	0x000005a0
        /*032c*/ 	.word	0x000000ff
        /*0330*/ 	.word	0x000000a0
        /*0334*/ 	.short	0x0100
        /*0336*/ 	.byte	0x07
	.zero		1


	//   ....[41]....
        /*0338*/ 	.word	0x000005b0
        /*033c*/ 	.word	0x000000ff
        /*0340*/ 	.word	0x000001a0
        /*0344*/ 	.short	0x0100
        /*0346*/ 	.byte	0x07
	.zero		1


	//   ....[42]....
        /*0348*/ 	.word	0x000005c0
        /*034c*/ 	.word	0x000000ff
        /*0350*/ 	.word	0x000000a8
        /*0354*/ 	.short	0x0100
        /*0356*/ 	.byte	0x07
	.zero		1


	//   ....[43]....
        /*0358*/ 	.word	0x000005d0
        /*035c*/ 	.word	0x000000ff
        /*0360*/ 	.word	0x000001a8
        /*0364*/ 	.short	0x0100
        /*0366*/ 	.byte	0x07
	.zero		1


	//   ....[44]....
        /*0368*/ 	.word	0x000005e0
        /*036c*/ 	.word	0x000000ff
        /*0370*/ 	.word	0x000000b0
        /*0374*/ 	.short	0x0100
        /*0376*/ 	.byte	0x07
	.zero		1


	//   ....[45]....
        /*0378*/ 	.word	0x000005f0
        /*037c*/ 	.word	0x000000ff
        /*0380*/ 	.word	0x000001b0
        /*0384*/ 	.short	0x0100
        /*0386*/ 	.byte	0x07
	.zero		1


	//   ....[46]....
        /*0388*/ 	.word	0x00000600
        /*038c*/ 	.word	0x000000ff
        /*0390*/ 	.word	0x000000b8
        /*0394*/ 	.short	0x0100
        /*0396*/ 	.byte	0x07
	.zero		1


	//   ....[47]....
        /*0398*/ 	.word	0x00000610
        /*039c*/ 	.word	0x000000ff
        /*03a0*/ 	.word	0x000001b8
        /*03a4*/ 	.short	0x0100
        /*03a6*/ 	.byte	0x07
	.zero		1


	//   ....[48]....
        /*03a8*/ 	.word	0x00000620
        /*03ac*/ 	.word	0x000000ff
        /*03b0*/ 	.word	0x000000c0
        /*03b4*/ 	.short	0x0100
        /*03b6*/ 	.byte	0x07
	.zero		1


	//   ....[49]....
        /*03b8*/ 	.word	0x00000630
        /*03bc*/ 	.word	0x000000ff
        /*03c0*/ 	.word	0x000001c0
        /*03c4*/ 	.short	0x0100
        /*03c6*/ 	.byte	0x07
	.zero		1


	//   ....[50]....
        /*03c8*/ 	.word	0x00000640
        /*03cc*/ 	.word	0x000000ff
        /*03d0*/ 	.word	0x000000c8
        /*03d4*/ 	.short	0x0100
        /*03d6*/ 	.byte	0x07
	.zero		1


	//   ....[51]....
        /*03d8*/ 	.word	0x00000650
        /*03dc*/ 	.word	0x000000ff
        /*03e0*/ 	.word	0x000001c8
        /*03e4*/ 	.short	0x0100
        /*03e6*/ 	.byte	0x07
	.zero		1


	//   ....[52]....
        /*03e8*/ 	.word	0x00000660
        /*03ec*/ 	.word	0x000000ff
        /*03f0*/ 	.word	0x000000d0
        /*03f4*/ 	.short	0x0100
        /*03f6*/ 	.byte	0x07
	.zero		1


	//   ....[53]....
        /*03f8*/ 	.word	0x00000670
        /*03fc*/ 	.word	0x000000ff
        /*0400*/ 	.word	0x000001d0
        /*0404*/ 	.short	0x0100
        /*0406*/ 	.byte	0x07
	.zero		1


	//   ....[54]....
        /*0408*/ 	.word	0x00000680
        /*040c*/ 	.word	0x000000ff
        /*0410*/ 	.word	0x000000d8
        /*0414*/ 	.short	0x0100
        /*0416*/ 	.byte	0x07
	.zero		1


	//   ....[55]....
        /*0418*/ 	.word	0x00000690
        /*041c*/ 	.word	0x000000ff
        /*0420*/ 	.word	0x000001d8
        /*0424*/ 	.short	0x0100
        /*0426*/ 	.byte	0x07
	.zero		1


	//   ....[56]....
        /*0428*/ 	.word	0x000006a0
        /*042c*/ 	.word	0x000000ff
        /*0430*/ 	.word	0x000000e0
        /*0434*/ 	.short	0x0100
        /*0436*/ 	.byte	0x07
	.zero		1


	//   ....[57]....
        /*0438*/ 	.word	0x000006b0
        /*043c*/ 	.word	0x000000ff
        /*0440*/ 	.word	0x000001e0
        /*0444*/ 	.short	0x0100
        /*0446*/ 	.byte	0x07
	.zero		1


	//   ....[58]....
        /*0448*/ 	.word	0x000006c0
        /*044c*/ 	.word	0x000000ff
        /*0450*/ 	.word	0x000000e8
        /*0454*/ 	.short	0x0100
        /*0456*/ 	.byte	0x07
	.zero		1


	//   ....[59]....
        /*0458*/ 	.word	0x000006d0
        /*045c*/ 	.word	0x000000ff
        /*0460*/ 	.word	0x000001e8
        /*0464*/ 	.short	0x0100
        /*0466*/ 	.byte	0x07
	.zero		1


	//   ....[60]....
        /*0468*/ 	.word	0x000006e0
        /*046c*/ 	.word	0x000000ff
        /*0470*/ 	.word	0x000000f0
        /*0474*/ 	.short	0x0100
        /*0476*/ 	.byte	0x07
	.zero		1


	//   ....[61]....
        /*0478*/ 	.word	0x000006f0
        /*047c*/ 	.word	0x000000ff
        /*0480*/ 	.word	0x000001f0
        /*0484*/ 	.short	0x0100
        /*0486*/ 	.byte	0x07
	.zero		1


	//   ....[62]....
        /*0488*/ 	.word	0x00000700
        /*048c*/ 	.word	0x000000ff
        /*0490*/ 	.word	0x000000f8
        /*0494*/ 	.short	0x0100
        /*0496*/ 	.byte	0x07
	.zero		1


	//   ....[63]....
        /*0498*/ 	.word	0x00000710
        /*049c*/ 	.word	0x000000ff
        /*04a0*/ 	.word	0x000001f8
        /*04a4*/ 	.short	0x0100
        /*04a6*/ 	.byte	0x07
	.zero		1


	//   ....[64]....
        /*04a8*/ 	.word	0x00000bf0
        /*04ac*/ 	.word	0x000000ff
        /*04b0*/ 	.word	0x00000230
        /*04b4*/ 	.short	0x0100
        /*04b6*/ 	.byte	0x0c
	.zero		1


	//   ....[65]....
        /*04b8*/ 	.word	0x00000c50
        /*04bc*/ 	.word	0x000000ff
        /*04c0*/ 	.word	0x00000238
        /*04c4*/ 	.short	0x0100
        /*04c6*/ 	.byte	0x0c
	.zero		1


	//   ....[66]....
        /*04c8*/ 	.word	0x00000c80
        /*04cc*/ 	.word	0x000000ff
        /*04d0*/ 	.word	0x00000210
        /*04d4*/ 	.short	0x0100
        /*04d6*/ 	.byte	0x0d
	.zero		1


	//   ....[67]....
        /*04d8*/ 	.word	0x00000cc0
        /*04dc*/ 	.word	0x000000ff
        /*04e0*/ 	.word	0x00000218
        /*04e4*/ 	.short	0x0100
        /*04e6*/ 	.byte	0x0d
	.zero		1


	//   ....[68]....
        /*04e8*/ 	.word	0x00000cd0
        /*04ec*/ 	.word	0x000000ff
        /*04f0*/ 	.word	0x00000220
        /*04f4*/ 	.short	0x0100
        /*04f6*/ 	.byte	0x0d
	.zero		1


	//   ....[69]....
        /*04f8*/ 	.word	0x00000ce0
        /*04fc*/ 	.word	0x000000ff
        /*0500*/ 	.word	0x00000228
        /*0504*/ 	.short	0x0100
        /*0506*/ 	.byte	0x0d
	.zero		1


	//   ....[70]....
        /*0508*/ 	.word	0x00001ca0
        /*050c*/ 	.word	0x00000039
        /*0510*/ 	.word	0xfffffff8
        /*0514*/ 	.short	0x010a
        /*0516*/ 	.byte	0x3f
	.zero		1


	//   ....[71]....
        /*0518*/ 	.word	0x00001e70
        /*051c*/ 	.word	0x00000003
        /*0520*/ 	.word	0x00000000
        /*0524*/ 	.short	0x010a
        /*0526*/ 	.byte	0x3f
	.zero		1


	//   ....[72]....
        /*0528*/ 	.word	0x00001eb0
        /*052c*/ 	.word	0x00000003
        /*0530*/ 	.word	0x00000000
        /*0534*/ 	.short	0x010a
        /*0536*/ 	.byte	0x3f
	.zero		1


	//   ....[73]....
        /*0538*/ 	.word	0x00002250
        /*053c*/ 	.word	0x000000ff
        /*0540*/ 	.word	0x00000000
        /*0544*/ 	.short	0x010a
        /*0546*/ 	.byte	0x04
	.zero		1


	//   ....[74]....
        /*0548*/ 	.word	0x00002290
        /*054c*/ 	.word	0x000000ff
        /*0550*/ 	.word	0x00000000
        /*0554*/ 	.short	0x010a
        /*0556*/ 	.byte	0x04
	.zero		1


	//   ....[75]....
        /*0558*/ 	.word	0x000025a0
        /*055c*/ 	.word	0x00000004
        /*0560*/ 	.word	0x00000000
        /*0564*/ 	.short	0x0101
        /*0566*/ 	.byte	0x3f
	.zero		1


	//   ....[76]....
        /*0568*/ 	.word	0x000026a0
        /*056c*/ 	.word	0x0000003d
        /*0570*/ 	.word	0x00000000
        /*0574*/ 	.short	0x0101
        /*0576*/ 	.byte	0x34
	.zero		1


	//   ....[77]....
        /*0578*/ 	.word	0x00002790
        /*057c*/ 	.word	0x00000000
        /*0580*/ 	.word	0x00000000
        /*0584*/ 	.short	0x0101
        /*0586*/ 	.byte	0x3f
	.zero		1


	//   ....[78]....
        /*0588*/ 	.word	0x000027f0
        /*058c*/ 	.word	0x00000039
        /*0590*/ 	.word	0x00000008
        /*0594*/ 	.short	0x010a
        /*0596*/ 	.byte	0x3f
	.zero		1


	//   ....[79]....
        /*0598*/ 	.word	0x00004350
        /*059c*/ 	.word	0x0000003a
        /*05a0*/ 	.word	0x00000000
        /*05a4*/ 	.short	0x0101
        /*05a6*/ 	.byte	0x34
	.zero		1


	//   ....[80]....
        /*05a8*/ 	.word	0x00004d90
        /*05ac*/ 	.word	0x0000000a
        /*05b0*/ 	.word	0x00000100
        /*05b4*/ 	.short	0x010a
        /*05b6*/ 	.byte	0x3f
	.zero		1


	//   ....[81]....
        /*05b8*/ 	.word	0x00005160
        /*05bc*/ 	.word	0x00000003
        /*05c0*/ 	.word	0x00000238
        /*05c4*/ 	.short	0x0101
        /*05c6*/ 	.byte	0x3f
	.zero		1


	//   ....[82]....
        /*05c8*/ 	.word	0x000058d0
        /*05cc*/ 	.word	0x00000007
        /*05d0*/ 	.word	0x00000000
        /*05d4*/ 	.short	0x010a
        /*05d6*/ 	.byte	0x3f
	.zero		1


	//   ....[83]....
        /*05d8*/ 	.word	0x00005950
        /*05dc*/ 	.word	0x00000009
        /*05e0*/ 	.word	0x00000000
        /*05e4*/ 	.short	0x010a
        /*05e6*/ 	.byte	0x3f
	.zero		1


	//   ....[84]....
        /*05e8*/ 	.word	0x000059e0
        /*05ec*/ 	.word	0x00000006
        /*05f0*/ 	.word	0x00000000
        /*05f4*/ 	.short	0x010a
        /*05f6*/ 	.byte	0x3f
	.zero		1


	//   ....[85]....
        /*05f8*/ 	.word	0x00005a70
        /*05fc*/ 	.word	0x00000009
        /*0600*/ 	.word	0x00000000
        /*0604*/ 	.short	0x010a
        /*0606*/ 	.byte	0x3f
	.zero		1


	//   ....[86]....
        /*0608*/ 	.word	0x00005b00
        /*060c*/ 	.word	0x00000006
        /*0610*/ 	.word	0x00000000
        /*0614*/ 	.short	0x010a
        /*0616*/ 	.byte	0x3f
	.zero		1


	//   ....[87]....
        /*0618*/ 	.word	0x00005b90
        /*061c*/ 	.word	0x00000009
        /*0620*/ 	.word	0x00000000
        /*0624*/ 	.short	0x010a
        /*0626*/ 	.byte	0x3f
	.zero		1


	//   ....[88]....
        /*0628*/ 	.word	0x00005c20
        /*062c*/ 	.word	0x00000006
        /*0630*/ 	.word	0x00000000
        /*0634*/ 	.short	0x010a
        /*0636*/ 	.byte	0x3f
	.zero		1


	//   ....[89]....
        /*0638*/ 	.word	0x00005cb0
        /*063c*/ 	.word	0x00000009
        /*0640*/ 	.word	0x00000000
        /*0644*/ 	.short	0x010a
        /*0646*/ 	.byte	0x3f
	.zero		1


	//   ....[90]....
        /*0648*/ 	.word	0x00005d40
        /*064c*/ 	.word	0x00000006
        /*0650*/ 	.word	0x00000000
        /*0654*/ 	.short	0x010a
        /*0656*/ 	.byte	0x3f
	.zero		1


	//   ....[91]....
        /*0658*/ 	.word	0x00005dd0
        /*065c*/ 	.word	0x00000009
        /*0660*/ 	.word	0x00000000
        /*0664*/ 	.short	0x010a
        /*0666*/ 	.byte	0x3f
	.zero		1


	//   ....[92]....
        /*0668*/ 	.word	0x00005e60
        /*066c*/ 	.word	0x00000006
        /*0670*/ 	.word	0x00000000
        /*0674*/ 	.short	0x010a
        /*0676*/ 	.byte	0x3f
	.zero		1


	//   ....[93]....
        /*0678*/ 	.word	0x00005ef0
        /*067c*/ 	.word	0x00000009
        /*0680*/ 	.word	0x00000000
        /*0684*/ 	.short	0x010a
        /*0686*/ 	.byte	0x3f
	.zero		1


	//   ....[94]....
        /*0688*/ 	.word	0x00005f80
        /*068c*/ 	.word	0x00000006
        /*0690*/ 	.word	0x00000000
        /*0694*/ 	.short	0x010a
        /*0696*/ 	.byte	0x3f
	.zero		1


	//   ....[95]....
        /*0698*/ 	.word	0x00006010
        /*069c*/ 	.word	0x00000009
        /*06a0*/ 	.word	0x00000000
        /*06a4*/ 	.short	0x010a
        /*06a6*/ 	.byte	0x3f
	.zero		1


	//   ....[96]....
        /*06a8*/ 	.word	0x000060a0
        /*06ac*/ 	.word	0x00000006
        /*06b0*/ 	.word	0x00000000
        /*06b4*/ 	.short	0x010a
        /*06b6*/ 	.byte	0x3f
	.zero		1


	//   ....[97]....
        /*06b8*/ 	.word	0x00006130
        /*06bc*/ 	.word	0x00000009
        /*06c0*/ 	.word	0x00000000
        /*06c4*/ 	.short	0x010a
        /*06c6*/ 	.byte	0x3f
	.zero		1


	//   ....[98]....
        /*06c8*/ 	.word	0x000061c0
        /*06cc*/ 	.word	0x00000006
        /*06d0*/ 	.word	0x00000000
        /*06d4*/ 	.short	0x010a
        /*06d6*/ 	.byte	0x3f
	.zero		1


	//   ....[99]....
        /*06d8*/ 	.word	0x00006250
        /*06dc*/ 	.word	0x00000009
        /*06e0*/ 	.word	0x00000000
        /*06e4*/ 	.short	0x010a
        /*06e6*/ 	.byte	0x3f
	.zero		1


	//   ....[100]....
        /*06e8*/ 	.word	0x000062e0
        /*06ec*/ 	.word	0x00000006
        /*06f0*/ 	.word	0x00000000
        /*06f4*/ 	.short	0x010a
        /*06f6*/ 	.byte	0x3f
	.zero		1


	//   ....[101]....
        /*06f8*/ 	.word	0x00006370
        /*06fc*/ 	.word	0x00000009
        /*0700*/ 	.word	0x00000000
        /*0704*/ 	.short	0x010a
        /*0706*/ 	.byte	0x3f
	.zero		1


	//   ....[102]....
        /*0708*/ 	.word	0x00006400
        /*070c*/ 	.word	0x00000006
        /*0710*/ 	.word	0x00000000
        /*0714*/ 	.short	0x010a
        /*0716*/ 	.byte	0x3f
	.zero		1


	//   ....[103]....
        /*0718*/ 	.word	0x00006490
        /*071c*/ 	.word	0x00000009
        /*0720*/ 	.word	0x00000000
        /*0724*/ 	.short	0x010a
        /*0726*/ 	.byte	0x3f
	.zero		1


	//   ....[104]....
        /*0728*/ 	.word	0x00006520
        /*072c*/ 	.word	0x00000006
        /*0730*/ 	.word	0x00000000
        /*0734*/ 	.short	0x010a
        /*0736*/ 	.byte	0x3f
	.zero		1


	//   ....[105]....
        /*0738*/ 	.word	0x000065b0
        /*073c*/ 	.word	0x00000009
        /*0740*/ 	.word	0x00000000
        /*0744*/ 	.short	0x010a
        /*0746*/ 	.byte	0x3f
	.zero		1


	//   ....[106]....
        /*0748*/ 	.word	0x00006640
        /*074c*/ 	.word	0x00000006
        /*0750*/ 	.word	0x00000000
        /*0754*/ 	.short	0x010a
        /*0756*/ 	.byte	0x3f
	.zero		1


	//   ....[107]....
        /*0758*/ 	.word	0x000066d0
        /*075c*/ 	.word	0x00000009
        /*0760*/ 	.word	0x00000000
        /*0764*/ 	.short	0x010a
        /*0766*/ 	.byte	0x3f
	.zero		1


	//   ....[108]....
        /*0768*/ 	.word	0x00006760
        /*076c*/ 	.word	0x00000006
        /*0770*/ 	.word	0x00000000
        /*0774*/ 	.short	0x010a
        /*0776*/ 	.byte	0x3f
	.zero		1


	//   ....[109]....
        /*0778*/ 	.word	0x000067f0
        /*077c*/ 	.word	0x00000009
        /*0780*/ 	.word	0x00000000
        /*0784*/ 	.short	0x010a
        /*0786*/ 	.byte	0x3f
	.zero		1


	//   ....[110]....
        /*0788*/ 	.word	0x00006880
        /*078c*/ 	.word	0x00000006
        /*0790*/ 	.word	0x00000000
        /*0794*/ 	.short	0x010a
        /*0796*/ 	.byte	0x3f
	.zero		1


	//   ....[111]....
        /*0798*/ 	.word	0x00006910
        /*079c*/ 	.word	0x00000009
        /*07a0*/ 	.word	0x00000000
        /*07a4*/ 	.short	0x010a
        /*07a6*/ 	.byte	0x3f
	.zero		1


	//   ....[112]....
        /*07a8*/ 	.word	0x000069a0
        /*07ac*/ 	.word	0x00000006
        /*07b0*/ 	.word	0x00000000
        /*07b4*/ 	.short	0x010a
        /*07b6*/ 	.byte	0x3f
	.zero		1


	//   ....[113]....
        /*07b8*/ 	.word	0x00006a30
        /*07bc*/ 	.word	0x00000003
        /*07c0*/ 	.word	0x00000000
        /*07c4*/ 	.short	0x010a
        /*07c6*/ 	.byte	0x3f
	.zero		1


	//   ....[114]....
        /*07c8*/ 	.word	0x00006a90
        /*07cc*/ 	.word	0x00000039
        /*07d0*/ 	.word	0xfffffff8
        /*07d4*/ 	.short	0x010a
        /*07d6*/ 	.byte	0x3f
	.zero		1


	//   ....[115]....
        /*07d8*/ 	.word	0x00006ae0
        /*07dc*/ 	.word	0x00000003
        /*07e0*/ 	.word	0x00000000
        /*07e4*/ 	.short	0x010a
        /*07e6*/ 	.byte	0x3f
	.zero		1


	//   ....[116]....
        /*07e8*/ 	.word	0x00006b40
        /*07ec*/ 	.word	0x00000005
        /*07f0*/ 	.word	0x00000000
        /*07f4*/ 	.short	0x010a
        /*07f6*/ 	.byte	0x3f
	.zero		1


	//   ....[117]....
        /*07f8*/ 	.word	0x00006b90
        /*07fc*/ 	.word	0x00000039
        /*0800*/ 	.word	0x00000008
        /*0804*/ 	.short	0x010a
        /*0806*/ 	.byte	0x3f
	.zero		1


	//   ....[118]....
        /*0808*/ 	.word	0x00006c60
        /*080c*/ 	.word	0x0000000a
        /*0810*/ 	.word	0x00000100
        /*0814*/ 	.short	0x010a
        /*0816*/ 	.byte	0x3f
	.zero		1


	//   ....[119]....
        /*0818*/ 	.word	0x00006d30
        /*081c*/ 	.word	0x00000007
        /*0820*/ 	.word	0x00000000
        /*0824*/ 	.short	0x010a
        /*0826*/ 	.byte	0x3f
	.zero		1


	//   ....[120]....
        /*0828*/ 	.word	0x00006d80
        /*082c*/ 	.word	0x00000009
        /*0830*/ 	.word	0x00000000
        /*0834*/ 	.short	0x010a
        /*0836*/ 	.byte	0x3f
	.zero		1


	//   ....[121]....
        /*0838*/ 	.word	0x00006dd0
        /*083c*/ 	.word	0x00000006
        /*0840*/ 	.word	0x00000000
        /*0844*/ 	.short	0x010a
        /*0846*/ 	.byte	0x3f
	.zero		1


	//   ....[122]....
        /*0848*/ 	.word	0x00006e20
        /*084c*/ 	.word	0x00000009
        /*0850*/ 	.word	0x00000000
        /*0854*/ 	.short	0x010a
        /*0856*/ 	.byte	0x3f
	.zero		1


	//   ....[123]....
        /*0858*/ 	.word	0x00006e70
        /*085c*/ 	.word	0x00000006
        /*0860*/ 	.word	0x00000000
        /*0864*/ 	.short	0x010a
        /*0866*/ 	.byte	0x3f
	.zero		1


	//   ....[124]....
        /*0868*/ 	.word	0x00006ec0
        /*086c*/ 	.word	0x00000009
        /*0870*/ 	.word	0x00000000
        /*0874*/ 	.short	0x010a
        /*0876*/ 	.byte	0x3f
	.zero		1


	//   ....[125]....
        /*0878*/ 	.word	0x00006f10
        /*087c*/ 	.word	0x00000006
        /*0880*/ 	.word	0x00000000
        /*0884*/ 	.short	0x010a
        /*0886*/ 	.byte	0x3f
	.zero		1


	//   ....[126]....
        /*0888*/ 	.word	0x00006f60
        /*088c*/ 	.word	0x00000009
        /*0890*/ 	.word	0x00000000
        /*0894*/ 	.short	0x010a
        /*0896*/ 	.byte	0x3f
	.zero		1


	//   ....[127]....
        /*0898*/ 	.word	0x00006fb0
        /*089c*/ 	.word	0x00000006
        /*08a0*/ 	.word	0x00000000
        /*08a4*/ 	.short	0x010a
        /*08a6*/ 	.byte	0x3f
	.zero		1


	//   ....[128]....
        /*08a8*/ 	.word	0x00007000
        /*08ac*/ 	.word	0x00000009
        /*08b0*/ 	.word	0x00000000
        /*08b4*/ 	.short	0x010a
        /*08b6*/ 	.byte	0x3f
	.zero		1


	//   ....[129]....
        /*08b8*/ 	.word	0x00007050
        /*08bc*/ 	.word	0x00000006
        /*08c0*/ 	.word	0x00000000
        /*08c4*/ 	.short	0x010a
        /*08c6*/ 	.byte	0x3f
	.zero		1


	//   ....[130]....
        /*08c8*/ 	.word	0x000070a0
        /*08cc*/ 	.word	0x00000009
        /*08d0*/ 	.word	0x00000000
        /*08d4*/ 	.short	0x010a
        /*08d6*/ 	.byte	0x3f
	.zero		1


	//   ....[131]....
        /*08d8*/ 	.word	0x000070f0
        /*08dc*/ 	.word	0x00000006
        /*08e0*/ 	.word	0x00000000
        /*08e4*/ 	.short	0x010a
        /*08e6*/ 	.byte	0x3f
	.zero		1


	//   ....[132]....
        /*08e8*/ 	.word	0x00007140
        /*08ec*/ 	.word	0x00000009
        /*08f0*/ 	.word	0x00000000
        /*08f4*/ 	.short	0x010a
        /*08f6*/ 	.byte	0x3f
	.zero		1


	//   ....[133]....
        /*08f8*/ 	.word	0x00007190
        /*08fc*/ 	.word	0x00000006
        /*0900*/ 	.word	0x00000000
        /*0904*/ 	.short	0x010a
        /*0906*/ 	.byte	0x3f
	.zero		1


	//   ....[134]....
        /*0908*/ 	.word	0x000071e0
        /*090c*/ 	.word	0x00000009
        /*0910*/ 	.word	0x00000000
        /*0914*/ 	.short	0x010a
        /*0916*/ 	.byte	0x3f
	.zero		1


	//   ....[135]....
        /*0918*/ 	.word	0x00007230
        /*091c*/ 	.word	0x00000006
        /*0920*/ 	.word	0x00000000
        /*0924*/ 	.short	0x010a
        /*0926*/ 	.byte	0x3f
	.zero		1


	//   ....[136]....
        /*0928*/ 	.word	0x00007280
        /*092c*/ 	.word	0x00000009
        /*0930*/ 	.word	0x00000000
        /*0934*/ 	.short	0x010a
        /*0936*/ 	.byte	0x3f
	.zero		1


	//   ....[137]....
        /*0938*/ 	.word	0x000072d0
        /*093c*/ 	.word	0x00000006
        /*0940*/ 	.word	0x00000000
        /*0944*/ 	.short	0x010a
        /*0946*/ 	.byte	0x3f
	.zero		1


	//   ....[138]....
        /*0948*/ 	.word	0x00007320
        /*094c*/ 	.word	0x00000009
        /*0950*/ 	.word	0x00000000
        /*0954*/ 	.short	0x010a
        /*0956*/ 	.byte	0x3f
	.zero		1


	//   ....[139]....
        /*0958*/ 	.word	0x00007370
        /*095c*/ 	.word	0x00000006
        /*0960*/ 	.word	0x00000000
        /*0964*/ 	.short	0x010a
        /*0966*/ 	.byte	0x3f
	.zero		1


	//   ....[140]....
        /*0968*/ 	.word	0x000073c0
        /*096c*/ 	.word	0x00000009
        /*0970*/ 	.word	0x00000000
        /*0974*/ 	.short	0x010a
        /*0976*/ 	.byte	0x3f
	.zero		1


	//   ....[141]....
        /*0978*/ 	.word	0x00007410
        /*097c*/ 	.word	0x00000006
        /*0980*/ 	.word	0x00000000
        /*0984*/ 	.short	0x010a
        /*0986*/ 	.byte	0x3f
	.zero		1


	//   ....[142]....
        /*0988*/ 	.word	0x00007460
        /*098c*/ 	.word	0x00000009
        /*0990*/ 	.word	0x00000000
        /*0994*/ 	.short	0x010a
        /*0996*/ 	.byte	0x3f
	.zero		1


	//   ....[143]....
        /*0998*/ 	.word	0x000074b0
        /*099c*/ 	.word	0x00000006
        /*09a0*/ 	.word	0x00000000
        /*09a4*/ 	.short	0x010a
        /*09a6*/ 	.byte	0x3f
	.zero		1


	//   ....[144]....
        /*09a8*/ 	.word	0x00007500
        /*09ac*/ 	.word	0x00000009
        /*09b0*/ 	.word	0x00000000
        /*09b4*/ 	.short	0x010a
        /*09b6*/ 	.byte	0x3f
	.zero		1


	//   ....[145]....
        /*09b8*/ 	.word	0x00007550
        /*09bc*/ 	.word	0x00000006
        /*09c0*/ 	.word	0x00000000
        /*09c4*/ 	.short	0x010a
        /*09c6*/ 	.byte	0x3f
	.zero		1


	//   ....[146]....
        /*09c8*/ 	.word	0x000075a0
        /*09cc*/ 	.word	0x00000009
        /*09d0*/ 	.word	0x00000000
        /*09d4*/ 	.short	0x010a
        /*09d6*/ 	.byte	0x3f
	.zero		1


	//   ....[147]....
        /*09d8*/ 	.word	0x000075f0
        /*09dc*/ 	.word	0x00000006
        /*09e0*/ 	.word	0x00000000
        /*09e4*/ 	.short	0x010a
        /*09e6*/ 	.byte	0x3f
	.zero		1


	//   ....[148]....
        /*09e8*/ 	.word	0x00007640
        /*09ec*/ 	.word	0x00000009
        /*09f0*/ 	.word	0x00000000
        /*09f4*/ 	.short	0x010a
        /*09f6*/ 	.byte	0x3f
	.zero		1


	//   ....[149]....
        /*09f8*/ 	.word	0x00007690
        /*09fc*/ 	.word	0x00000006
        /*0a00*/ 	.word	0x00000000
        /*0a04*/ 	.short	0x010a
        /*0a06*/ 	.byte	0x3f
	.zero		1


	//----- nvinfo : EIATTR_NUM_MBARRIERS
	.align		4
.L_35:
        /*0a08*/ 	.byte	0x03, 0x38
        /*0a0a*/ 	.short	0x0046


	//----- nvinfo : EIATTR_EXIT_INSTR_OFFSETS
	.align		4
        /*0a0c*/ 	.byte	0x04, 0x1c
        /*0a0e*/ 	.short	(.L_37 - .L_36)


	//   ....[0]....
.L_36:
        /*0a10*/ 	.word	0x00001840


	//   ....[1]....
        /*0a14*/ 	.word	0x000018a0


	//   ....[2]....
        /*0a18*/ 	.word	0x00004a90


	//   ....[3]....
        /*0a1c*/ 	.word	0x00004ac0


	//   ....[4]....
        /*0a20*/ 	.word	0x00006a80


	//----- nvinfo : EIATTR_MAX_THREADS
	.align		4
.L_37:
        /*0a24*/ 	.byte	0x04, 0x05
        /*0a26*/ 	.short	(.L_39 - .L_38)
.L_38:
        /*0a28*/ 	.word	0x00000180
        /*0a2c*/ 	.word	0x00000001
        /*0a30*/ 	.word	0x00000001


	//----- nvinfo : EIATTR_CRS_STACK_SIZE
	.align		4
.L_39:
        /*0a34*/ 	.byte	0x04, 0x1e
        /*0a36*/ 	.short	(.L_41 - .L_40)
.L_40:
        /*0a38*/ 	.word	0x00000000


	//----- nvinfo : EIATTR_CBANK_PARAM_SIZE
	.align		4
.L_41:
        /*0a3c*/ 	.byte	0x03, 0x19
        /*0a3e*/ 	.short	0x0470


	//----- nvinfo : EIATTR_PARAM_CBANK
	.align		4
        /*0a40*/ 	.byte	0x04, 0x0a
        /*0a42*/ 	.short	(.L_43 - .L_42)
	.align		4
.L_42:
        /*0a44*/ 	.word	index@(.nv.constant0._ZN7cutlass13device_kernelINS_4gemm6kernel13GemmUniversalIN4cute5tupleIJiiiiEEENS1_10collective13CollectiveMmaINS1_34MainloopSm90TmaGmmaWarpSpecializedILi32ENS5_IJNS4_1CILi2EEENSA_ILi1EEESC_EEENS1_32KernelTmaWarpSpecializedPingpongEEENS5_IJNSA_ILi64EEENSA_ILi48EEENSA_ILi32EEEEEENS_6half_tENS5_IJlSC_lEEESK_SL_NS4_8TiledMMAINS4_8MMA_AtomIJNS4_4SM904GMMA25MMA_64x16x16_F32F16F16_SSILNSP_5MajorE0ELSR_0ELNSP_7ScaleInE1ELSS_1EEEEEENS4_6LayoutINS5_IJSC_SC_SC_EEENS5_IJNSA_ILi0EEESX_SX_EEEEENS5_IJNS4_10UnderscoreES10_S10_EEEEENS4_13SM90_TMA_LOADENS4_14ComposedLayoutINS4_7SwizzleILi2ELi4ELi3EEENS4_18smem_ptr_flag_bitsILi16EEENSV_INS5_IJNSA_ILi8EEESI_EEENS5_IJSI_SC_EEEEEEEvNS4_8identityENS4_23SM90_TMA_LOAD_MULTICASTES1D_vS1E_EENS_8epilogue10collective6detail29Sm90TmaWarpSpecializedAdapterINS1I_15DefaultEpilogueISK_SL_SL_NS1H_6thread17LinearCombinationISK_Li1EffLNS1M_9ScaleType4KindE0ELNS_15FloatRoundStyleE2ESK_EENS1_15EpilogueDefaultEEEEEvvEEEEvNT_6ParamsE)
        /*0a48*/ 	.short	0x0210
        /*0a4a*/ 	.short	0x0470


	//----- nvinfo : EIATTR_SW_WAR
	.align		4
.L_43:
        /*0a4c*/ 	.byte	0x04, 0x36
        /*0a4e*/ 	.short	(.L_45 - .L_44)
.L_44:
        /*0a50*/ 	.word	0x00000008
.L_45:


//--------------------- .nv.callgraph             --------------------------
	.section	.nv.callgraph,"",@"SHT_CUDA_CALLGRAPH"
	.align	4
	.sectionentsize	8
	.align		4
        /*0000*/ 	.word	0x00000000
	.align		4
        /*0004*/ 	.word	0xffffffff
	.align		4
        /*0008*/ 	.word	index@(_ZN7cutlass13device_kernelINS_4gemm6kernel13GemmUniversalIN4cute5tupleIJiiiiEEENS1_10collective13CollectiveMmaINS1_34MainloopSm90TmaGmmaWarpSpecializedILi32ENS5_IJNS4_1CILi2EEENSA_ILi1EEESC_EEENS1_32KernelTmaWarpSpecializedPingpongEEENS5_IJNSA_ILi64EEENSA_ILi48EEENSA_ILi32EEEEEENS_6half_tENS5_IJlSC_lEEESK_SL_NS4_8TiledMMAINS4_8MMA_AtomIJNS4_4SM904GMMA25MMA_64x16x16_F32F16F16_SSILNSP_5MajorE0ELSR_0ELNSP_7ScaleInE1ELSS_1EEEEEENS4_6LayoutINS5_IJSC_SC_SC_EEENS5_IJNSA_ILi0EEESX_SX_EEEEENS5_IJNS4_10UnderscoreES10_S10_EEEEENS4_13SM90_TMA_LOADENS4_14ComposedLayoutINS4_7SwizzleILi2ELi4ELi3EEENS4_18smem_ptr_flag_bitsILi16EEENSV_INS5_IJNSA_ILi8EEESI_EEENS5_IJSI_SC_EEEEEEEvNS4_8identityENS4_23SM90_TMA_LOAD_MULTICASTES1D_vS1E_EENS_8epilogue10collective6detail29Sm90TmaWarpSpecializedAdapterINS1I_15DefaultEpilogueISK_SL_SL_NS1H_6thread17LinearCombinationISK_Li1EffLNS1M_9ScaleType4KindE0ELNS_15FloatRoundStyleE2ESK_EENS1_15EpilogueDefaultEEEEEvvEEEEvNT_6ParamsE)
	.align		4
        /*000c*/ 	.word	index@(__assertfail)
	.align		4
        /*0010*/ 	.word	0x00000000
	.align		4
        /*0014*/ 	.word	0xfffffffe
	.align		4
        /*0018*/ 	.word	0x00000000
	.align		4
        /*001c*/ 	.word	0xfffffffd
	.align		4
        /*0020*/ 	.word	0x00000000
	.align		4
        /*0024*/ 	.word	0xfffffffc


//--------------------- .nv.constant4             --------------------------
	.section	.nv.constant4,"a",@progbits
	.align	8
	.align		8
.nv.constant4:
        /*0000*/ 	.dword	__assertfail
	.align		8
        /*0008*/ 	.dword	__unnamed_1
	.align		8
        /*0010*/ 	.dword	_ZN39_INTERNAL_723b4aed_4_k_cu_376e76bb_77504cuda3std3__45__cpo5beginE
	.align		8
        /*0018*/ 	.dword	_ZN39_INTERNAL_723b4aed_4_k_cu_376e76bb_77504cuda3std3__45__cpo3endE
	.align		8
        /*0020*/ 	.dword	_ZN39_INTERNAL_723b4aed_4_k_cu_376e76bb_77504cuda3std3__45__cpo6cbeginE
	.align		8
        /*0028*/ 	.dword	_ZN39_INTERNAL_723b4aed_4_k_cu_376e76bb_77504cuda3std3__45__cpo4cendE
	.align		8
        /*0030*/ 	.dword	_ZN39_INTERNAL_723b4aed_4_k_cu_376e76bb_77504cuda3std3__441_GLOBAL__N__723b4aed_4_k_cu_376e76bb_77506ignoreE
	.align		8
        /*0038*/ 	.dword	_ZN39_INTERNAL_723b4aed_4_k_cu_376e76bb_77504cuda3std3__419piecewise_constructE
	.align		8
        /*0040*/ 	.dword	_ZN39_INTERNAL_723b4aed_4_k_cu_376e76bb_77504cuda3std3__48in_placeE
	.align		8
        /*0048*/ 	.dword	_ZN39_INTERNAL_723b4aed_4_k_cu_376e76bb_77504cuda3std6ranges3__45__cpo4swapE
	.align		8
        /*0050*/ 	.dword	_ZN39_INTERNAL_723b4aed_4_k_cu_376e76bb_77504cuda3std6ranges3__45__cpo9iter_moveE
	.align		8
        /*0058*/ 	.dword	_ZN39_INTERNAL_723b4aed_4_k_cu_376e76bb_77504cute7productE
	.align		8
        /*0060*/ 	.dword	_ZN39_INTERNAL_723b4aed_4_k_cu_376e76bb_77504cute1_E
	.align		8
        /*0068*/ 	.dword	$str$22
	.align		8
        /*0070*/ 	.dword	$str$23


//--------------------- .text._ZN7cutlass13device_kernelINS_4gemm6kernel13GemmUniversalIN4cute5tupleIJiiiiEEENS1_10collective13CollectiveMmaINS1_34MainloopSm90TmaGmmaWarpSpecializedILi32ENS5_IJNS4_1CILi2EEENSA_ILi1EEESC_EEENS1_32KernelTmaWarpSpecializedPingpongEEENS5_IJNSA_ILi64EEENSA_ILi48EEENSA_ILi32EEEEEENS_6half_tENS5_IJlSC_lEEESK_SL_NS4_8TiledMMAINS4_8MMA_AtomIJNS4_4SM904GMMA25MMA_64x16x16_F32F16F16_SSILNSP_5MajorE0ELSR_0ELNSP_7ScaleInE1ELSS_1EEEEEENS4_6LayoutINS5_IJSC_SC_SC_EEENS5_IJNSA_ILi0EEESX_SX_EEEEENS5_IJNS4_10UnderscoreES10_S10_EEEEENS4_13SM90_TMA_LOADENS4_14ComposedLayoutINS4_7SwizzleILi2ELi4ELi3EEENS4_18smem_ptr_flag_bitsILi16EEENSV_INS5_IJNSA_ILi8EEESI_EEENS5_IJSI_SC_EEEEEEEvNS4_8identityENS4_23SM90_TMA_LOAD_MULTICASTES1D_vS1E_EENS_8epilogue10collective6detail29Sm90TmaWarpSpecializedAdapterINS1I_15DefaultEpilogueISK_SL_SL_NS1H_6thread17LinearCombinationISK_Li1EffLNS1M_9ScaleType4KindE0ELNS_15FloatRoundStyleE2ESK_EENS1_15EpilogueDefaultEEEEEvvEEEEvNT_6ParamsE --------------------------
	.section	.text._ZN7cutlass13device_kernelINS_4gemm6kernel13GemmUniversalIN4cute5tupleIJiiiiEEENS1_10collective13CollectiveMmaINS1_34MainloopSm90TmaGmmaWarpSpecializedILi32ENS5_IJNS4_1CILi2EEENSA_ILi1EEESC_EEENS1_32KernelTmaWarpSpecializedPingpongEEENS5_IJNSA_ILi64EEENSA_ILi48EEENSA_ILi32EEEEEENS_6half_tENS5_IJlSC_lEEESK_SL_NS4_8TiledMMAINS4_8MMA_AtomIJNS4_4SM904GMMA25MMA_64x16x16_F32F16F16_SSILNSP_5MajorE0ELSR_0ELNSP_7ScaleInE1ELSS_1EEEEEENS4_6LayoutINS5_IJSC_SC_SC_EEENS5_IJNSA_ILi0EEESX_SX_EEEEENS5_IJNS4_10UnderscoreES10_S10_EEEEENS4_13SM90_TMA_LOADENS4_14ComposedLayoutINS4_7SwizzleILi2ELi4ELi3EEENS4_18smem_ptr_flag_bitsILi16EEENSV_INS5_IJNSA_ILi8EEESI_EEENS5_IJSI_SC_EEEEEEEvNS4_8identityENS4_23SM90_TMA_LOAD_MULTICASTES1D_vS1E_EENS_8epilogue10collective6detail29Sm90TmaWarpSpecializedAdapterINS1I_15DefaultEpilogueISK_SL_SL_NS1H_6thread17LinearCombinationISK_Li1EffLNS1M_9ScaleType4KindE0ELNS_15FloatRoundStyleE2ESK_EENS1_15EpilogueDefaultEEEEEvvEEEEvNT_6ParamsE,"ax",@progbits
	.align	128
.text._ZN7cutlass13device_kernelINS_4gemm6kernel13GemmUniversalIN4cute5tupleIJiiiiEEENS1_10collective13CollectiveMmaINS1_34MainloopSm90TmaGmmaWarpSpecializedILi32ENS5_IJNS4_1CILi2EEENSA_ILi1EEESC_EEENS1_32KernelTmaWarpSpecializedPingpongEEENS5_IJNSA_ILi64EEENSA_ILi48EEENSA_ILi32EEEEEENS_6half_tENS5_IJlSC_lEEESK_SL_NS4_8TiledMMAINS4_8MMA_AtomIJNS4_4SM904GMMA25MMA_64x16x16_F32F16F16_SSILNSP_5MajorE0ELSR_0ELNSP_7ScaleInE1ELSS_1EEEEEENS4_6LayoutINS5_IJSC_SC_SC_EEENS5_IJNSA_ILi0EEESX_SX_EEEEENS5_IJNS4_10UnderscoreES10_S10_EEEEENS4_13SM90_TMA_LOADENS4_14ComposedLayoutINS4_7SwizzleILi2ELi4ELi3EEENS4_18smem_ptr_flag_bitsILi16EEENSV_INS5_IJNSA_ILi8EEESI_EEENS5_IJSI_SC_EEEEEEEvNS4_8identityENS4_23SM90_TMA_LOAD_MULTICASTES1D_vS1E_EENS_8epilogue10collective6detail29Sm90TmaWarpSpecializedAdapterINS1I_15DefaultEpilogueISK_SL_SL_NS1H_6thread17LinearCombinationISK_Li1EffLNS1M_9ScaleType4KindE0ELNS_15FloatRoundStyleE2ESK_EENS1_15EpilogueDefaultEEEEEvvEEEEvNT_6ParamsE:
        .type           _ZN7cutlass13device_kernelINS_4gemm6kernel13GemmUniversalIN4cute5tupleIJiiiiEEENS1_10collective13CollectiveMmaINS1_34MainloopSm90TmaGmmaWarpSpecializedILi32ENS5_IJNS4_1CILi2EEENSA_ILi1EEESC_EEENS1_32KernelTmaWarpSpecializedPingpongEEENS5_IJNSA_ILi64EEENSA_ILi48EEENSA_ILi32EEEEEENS_6half_tENS5_IJlSC_lEEESK_SL_NS4_8TiledMMAINS4_8MMA_AtomIJNS4_4SM904GMMA25MMA_64x16x16_F32F16F16_SSILNSP_5MajorE0ELSR_0ELNSP_7ScaleInE1ELSS_1EEEEEENS4_6LayoutINS5_IJSC_SC_SC_EEENS5_IJNSA_ILi0EEESX_SX_EEEEENS5_IJNS4_10UnderscoreES10_S10_EEEEENS4_13SM90_TMA_LOADENS4_14ComposedLayoutINS4_7SwizzleILi2ELi4ELi3EEENS4_18smem_ptr_flag_bitsILi16EEENSV_INS5_IJNSA_ILi8EEESI_EEENS5_IJSI_SC_EEEEEEEvNS4_8identityENS4_23SM90_TMA_LOAD_MULTICASTES1D_vS1E_EENS_8epilogue10collective6detail29Sm90TmaWarpSpecializedAdapterINS1I_15DefaultEpilogueISK_SL_SL_NS1H_6thread17LinearCombinationISK_Li1EffLNS1M_9ScaleType4KindE0ELNS_15FloatRoundStyleE2ESK_EENS1_15EpilogueDefaultEEEEEvvEEEEvNT_6ParamsE,@function
        .size           _ZN7cutlass13device_kernelINS_4gemm6kernel13GemmUniversalIN4cute5tupleIJiiiiEEENS1_10collective13CollectiveMmaINS1_34MainloopSm90TmaGmmaWarpSpecializedILi32ENS5_IJNS4_1CILi2EEENSA_ILi1EEESC_EEENS1_32KernelTmaWarpSpecializedPingpongEEENS5_IJNSA_ILi64EEENSA_ILi48EEENSA_ILi32EEEEEENS_6half_tENS5_IJlSC_lEEESK_SL_NS4_8TiledMMAINS4_8MMA_AtomIJNS4_4SM904GMMA25MMA_64x16x16_F32F16F16_SSILNSP_5MajorE0ELSR_0ELNSP_7ScaleInE1ELSS_1EEEEEENS4_6LayoutINS5_IJSC_SC_SC_EEENS5_IJNSA_ILi0EEESX_SX_EEEEENS5_IJNS4_10UnderscoreES10_S10_EEEEENS4_13SM90_TMA_LOADENS4_14ComposedLayoutINS4_7SwizzleILi2ELi4ELi3EEENS4_18smem_ptr_flag_bitsILi16EEENSV_INS5_IJNSA_ILi8EEESI_EEENS5_IJSI_SC_EEEEEEEvNS4_8identityENS4_23SM90_TMA_LOAD_MULTICASTES1D_vS1E_EENS_8epilogue10collective6detail29Sm90TmaWarpSpecializedAdapterINS1I_15DefaultEpilogueISK_SL_SL_NS1H_6thread17LinearCombinationISK_Li1EffLNS1M_9ScaleType4KindE0ELNS_15FloatRoundStyleE2ESK_EENS1_15EpilogueDefaultEEEEEvvEEEEvNT_6ParamsE,(.L_x_177 - _ZN7cutlass13device_kernelINS_4gemm6kernel13GemmUniversalIN4cute5tupleIJiiiiEEENS1_10collective13CollectiveMmaINS1_34MainloopSm90TmaGmmaWarpSpecializedILi32ENS5_IJNS4_1CILi2EEENSA_ILi1EEESC_EEENS1_32KernelTmaWarpSpecializedPingpongEEENS5_IJNSA_ILi64EEENSA_ILi48EEENSA_ILi32EEEEEENS_6half_tENS5_IJlSC_lEEESK_SL_NS4_8TiledMMAINS4_8MMA_AtomIJNS4_4SM904GMMA25MMA_64x16x16_F32F16F16_SSILNSP_5MajorE0ELSR_0ELNSP_7ScaleInE1ELSS_1EEEEEENS4_6LayoutINS5_IJSC_SC_SC_EEENS5_IJNSA_ILi0EEESX_SX_EEEEENS5_IJNS4_10UnderscoreES10_S10_EEEEENS4_13SM90_TMA_LOADENS4_14ComposedLayoutINS4_7SwizzleILi2ELi4ELi3EEENS4_18smem_ptr_flag_bitsILi16EEENSV_INS5_IJNSA_ILi8EEESI_EEENS5_IJSI_SC_EEEEEEEvNS4_8identityENS4_23SM90_TMA_LOAD_MULTICASTES1D_vS1E_EENS_8epilogue10collective6detail29Sm90TmaWarpSpecializedAdapterINS1I_15DefaultEpilogueISK_SL_SL_NS1H_6thread17LinearCombinationISK_Li1EffLNS1M_9ScaleType4KindE0ELNS_15FloatRoundStyleE2ESK_EENS1_15EpilogueDefaultEEEEEvvEEEEvNT_6ParamsE)
        .other          _ZN7cutlass13device_kernelINS_4gemm6kernel13GemmUniversalIN4cute5tupleIJiiiiEEENS1_10collective13CollectiveMmaINS1_34MainloopSm90TmaGmmaWarpSpecializedILi32ENS5_IJNS4_1CILi2EEENSA_ILi1EEESC_EEENS1_32KernelTmaWarpSpecializedPingpongEEENS5_IJNSA_ILi64EEENSA_ILi48EEENSA_ILi32EEEEEENS_6half_tENS5_IJlSC_lEEESK_SL_NS4_8TiledMMAINS4_8MMA_AtomIJNS4_4SM904GMMA25MMA_64x16x16_F32F16F16_SSILNSP_5MajorE0ELSR_0ELNSP_7ScaleInE1ELSS_1EEEEEENS4_6LayoutINS5_IJSC_SC_SC_EEENS5_IJNSA_ILi0EEESX_SX_EEEEENS5_IJNS4_10UnderscoreES10_S10_EEEEENS4_13SM90_TMA_LOADENS4_14ComposedLayoutINS4_7SwizzleILi2ELi4ELi3EEENS4_18smem_ptr_flag_bitsILi16EEENSV_INS5_IJNSA_ILi8EEESI_EEENS5_IJSI_SC_EEEEEEEvNS4_8identityENS4_23SM90_TMA_LOAD_MULTICASTES1D_vS1E_EENS_8epilogue10collective6detail29Sm90TmaWarpSpecializedAdapterINS1I_15DefaultEpilogueISK_SL_SL_NS1H_6thread17LinearCombinationISK_Li1EffLNS1M_9ScaleType4KindE0ELNS_15FloatRoundStyleE2ESK_EENS1_15EpilogueDefaultEEEEEvvEEEEvNT_6ParamsE,@"STO_CUDA_ENTRY STV_DEFAULT"
_ZN7cutlass13device_kernelINS_4gemm6kernel13GemmUniversalIN4cute5tupleIJiiiiEEENS1_10collective13CollectiveMmaINS1_34MainloopSm90TmaGmmaWarpSpecializedILi32ENS5_IJNS4_1CILi2EEENSA_ILi1EEESC_EEENS1_32KernelTmaWarpSpecializedPingpongEEENS5_IJNSA_ILi64EEENSA_ILi48EEENSA_ILi32EEEEEENS_6half_tENS5_IJlSC_lEEESK_SL_NS4_8TiledMMAINS4_8MMA_AtomIJNS4_4SM904GMMA25MMA_64x16x16_F32F16F16_SSILNSP_5MajorE0ELSR_0ELNSP_7ScaleInE1ELSS_1EEEEEENS4_6LayoutINS5_IJSC_SC_SC_EEENS5_IJNSA_ILi0EEESX_SX_EEEEENS5_IJNS4_10UnderscoreES10_S10_EEEEENS4_13SM90_TMA_LOADENS4_14ComposedLayoutINS4_7SwizzleILi2ELi4ELi3EEENS4_18smem_ptr_flag_bitsILi16EEENSV_INS5_IJNSA_ILi8EEESI_EEENS5_IJSI_SC_EEEEEEEvNS4_8identityENS4_23SM90_TMA_LOAD_MULTICASTES1D_vS1E_EENS_8epilogue10collective6detail29Sm90TmaWarpSpecializedAdapterINS1I_15DefaultEpilogueISK_SL_SL_NS1H_6thread17LinearCombinationISK_Li1EffLNS1M_9ScaleType4KindE0ELNS_15FloatRoundStyleE2ESK_EENS1_15EpilogueDefaultEEEEEvvEEEEvNT_6ParamsE:
[----:B------:R-:W0:Y:S01]  /*0000*/  LDC R1, c[0x0][0x28] ;  /* 0x00000a00ff017b82 */ /* 0x000e220000000800 */
[----:B------:R-:W1:Y:S01]  /*0010*/  S2R R3, SR_TID.X ;  /* 0x0000000000037919 */ /* 0x000e620000002100 */
[----:B------:R-:W-:Y:S01]  /*0020*/  ELECT P0, URZ, PT ;  /* 0x00000000003f782f */ /* 0x000fe20003800000 */
[----:B------:R-:W-:Y:S01]  /*0030*/  BSSY B0, `(.L_x_0) ;  /* 0x0000014000007945 */ /* 0x000fe20003800000 */
[--C-:B-1----:R-:W-:Y:S02]  /*0040*/  SHF.R.U32.HI R0, RZ, 0x5, R3.reuse ;  /* 0x00000005ff007819 */ /* 0x102fe40000011603 */
[----:B------:R-:W-:-:S03]  /*0050*/  SHF.R.U32.HI R5, RZ, 0x7, R3 ;  /* 0x00000007ff057819 */ /* 0x000fc60000011603 */
[----:B------:R-:W1:Y:S02]  /*0060*/  SHFL.IDX PT, R2, R0, RZ, 0x1f ;  /* 0x00001fff00027589 */ /* 0x000e6400000e0000 */
[----:B-1----:R-:W-:Y:S02]  /*0070*/  R2UR UR6, R2 ;  /* 0x00000000020672ca */ /* 0x002fe400000e0000 */
[----:B------:R1:W2:Y:S11]  /*0080*/  SHFL.IDX PT, R2, R5, RZ, 0x1f ;  /* 0x00001fff05027589 */ /* 0x0002b600000e0000 */
[----:B------:R-:W-:-:S02]  /*0090*/  USHF.R.S32.HI UR4, URZ, 0x1f, UR6 ;  /* 0x0000001f3f047899 */ /* 0x000fc40008011406 */
[----:B------:R-:W-:Y:S02]  /*00a0*/  ISETP.NE.OR P0, PT, RZ, UR6, !P0 ;  /* 0x00000006ff007c0c */ /* 0x000fe4000c705670 */
[----:B------:R-:W-:-:S04]  /*00b0*/  ULEA.HI UR4, UR4, UR6, URZ, 0x2 ;  /* 0x0000000604047291 */ /* 0x000fc8000f8f103f */
[----:B------:R-:W-:-:S04]  /*00c0*/  ULOP3.LUT UR4, UR4, 0xfffffffc, URZ, 0xc0, !UPT ;  /* 0xfffffffc04047892 */ /* 0x000fc8000f8ec03f */
[----:B------:R-:W-:-:S03]  /*00d0*/  UIADD3 UR6, UR6, -UR4, URZ ;  /* 0x8000000406067290 */ /* 0x000fc6000fffe03f */
[----:B012---:R-:W-:Y:S09]  /*00e0*/  @P0 BRA `(.L_x_1) ;  /* 0x0000000000200947 */ /* 0x007ff20003800000 */
[----:B------:R-:W-:Y:S02]  /*00f0*/  ULDC.64 UR4, c[0x0][0x198] ;  /* 0x0000660000047ab9 */ /* 0x000fe40000000a00 */
[----:B------:R-:W-:Y:S02]  /*0100*/  UIADD3 UR8, UP0, UR4, 0xf0, URZ ;  /* 0x000000f004087890 */ /* 0x000fe4000ff1e03f */
[----:B------:R-:W-:Y:S02]  /*0110*/  UIADD3 UR4, UP1, UR4, 0x1f0, URZ ;  /* 0x000001f004047890 */ /* 0x000fe4000ff3e03f */
[----:B------:R-:W-:Y:S02]  /*0120*/  UIADD3.X UR9, URZ, UR5, URZ, UP0, !UPT ;  /* 0x000000053f097290 */ /* 0x000fe400087fe43f */
[----:B------:R-:W-:-:S07]  /*0130*/  UIADD3.X UR5, URZ, UR5, URZ, UP1, !UPT ;  /* 0x000000053f057290 */ /* 0x000fce0008ffe43f */
[----:B------:R0:W-:Y:S02]  /*0140*/  UTMACCTL.PF [UR8] ;  /* 0x00000000080079b9 */ /* 0x0001e40008040000 */
[----:B------:R0:W-:Y:S02]  /*0150*/  UTMACCTL.PF [UR4] ;  /* 0x00000000040079b9 */ /* 0x0001e40008040000 */
[----:B0-----:R-:W-:Y:S01]  /*0160*/  NOP ;  /* 0x0000000000007918 */ /* 0x001fe20000000000 */
.L_x_1:
[----:B------:R-:W-:Y:S05]  /*0170*/  BSYNC B0 ;  /* 0x0000000000007941 */ /* 0x000fea0003800000 */
.L_x_0:
[----:B------:R-:W0:Y:S01]  /*0180*/  SHFL.IDX PT, R6, R0, RZ, 0x1f ;  /* 0x00001fff00067589 */ /* 0x000e2200000e0000 */
[----:B------:R-:W-:Y:S01]  /*0190*/  R2UR UR19, R2 ;  /* 0x00000000021372ca */ /* 0x000fe200000e0000 */
[----:B------:R-:W-:-:S04]  /*01a0*/  UISETP.NE.AND UP0, UPT, UR6, 0x3, UPT ;  /* 0x000000030600788c */ /* 0x000fc8000bf05270 */
[----:B------:R-:W-:-:S08]  /*01b0*/  UISETP.EQ.OR UP0, UPT, UR6, URZ, !UP0 ;  /* 0x0000003f0600728c */ /* 0x000fd0000c702670 */
[----:B------:R-:W-:Y:S02]  /*01c0*/  UIADD3 UR14, UR19, -0x1, URZ ;  /* 0xffffffff130e7890 */ /* 0x000fe4000fffe03f */
[----:B------:R-:W-:Y:S02]  /*01d0*/  UISETP.EQ.AND UP0, UPT, UR19, URZ, UP0 ;  /* 0x0000003f1300728c */ /* 0x000fe40008702270 */
[----:B------:R-:W-:Y:S02]  /*01e0*/  UISETP.GE.U32.AND UP1, UPT, UR14, 0x2, UPT ;  /* 0x000000020e00788c */ /* 0x000fe4000bf26070 */
[----:B------:R-:W-:Y:S01]  /*01f0*/  USEL UR36, URZ, 0x1, !UP0 ;  /* 0x000000013f247887 */ /* 0x000fe2000c000000 */
[----:B0-----:R-:W-:-:S03]  /*0200*/  ISETP.NE.AND P0, PT, R6, RZ, PT ;  /* 0x000000ff0600720c */ /* 0x001fc60003f05270 */
[----:B------:R-:W-:-:S10]  /*0210*/  USEL UR36, UR36, 0x2, UP1 ;  /* 0x0000000224247887 */ /* 0x000fd40008800000 */
[----:B------:R-:W-:Y:S05]  /*0220*/  @P0 BRA `(.L_x_2) ;  /* 0x0000000400440947 */ /* 0x000fea0003800000 */
[----:B------:R-:W-:Y:S01]  /*0230*/  ELECT P0, URZ, PT ;  /* 0x00000000003f782f */ /* 0x000fe20003800000 */
[----:B------:R-:W-:-:S12]  /*0240*/  BSSY B0, `(.L_x_2) ;  /* 0x000004f000007945 */ /* 0x000fd80003800000 */
[----:B------:R-:W-:Y:S05]  /*0250*/  @!P0 BRA `(.L_x_3) ;  /* 0x0000000400348947 */ /* 0x000fea0003800000 */
[----:B------:R-:W0:Y:S01]  /*0260*/  S2UR UR7, SR_CgaCtaId ;  /* 0x00000000000779c3 */ /* 0x000e220000008800 */
[----:B------:R-:W-:Y:S01]  /*0270*/  UMOV UR4, 0x400 ;  /* 0x0000040000047882 */ /* 0x000fe20000000000 */
[----:B------:R-:W-:Y:S01]  /*0280*/  UMOV UR5, 0x1 ;  /* 0x0000000100057882 */ /* 0x000fe20000000000 */
[----:B------:R-:W-:Y:S02]  /*0290*/  UMOV UR8, 0x2 ;  /* 0x0000000200087882 */ /* 0x000fe40000000000 */
[----:B------:R-:W-:-:S04]  /*02a0*/  UIADD3 UR8, -UR8, 0x100000, URZ ;  /* 0x0010000008087890 */ /* 0x000fc8000fffe13f */
[----:B------:R-:W-:Y:S02]  /*02b0*/  USHF.L.U32 UR9, UR8, 0xb, URZ ;  /* 0x0000000b08097899 */ /* 0x000fe4000800063f */
[----:B------:R-:W-:Y:S02]  /*02c0*/  USHF.L.U32 UR8, UR8, 0x1, URZ ;  /* 0x0000000108087899 */ /* 0x000fe4000800063f */
[----:B0-----:R-:W-:Y:S02]  /*02d0*/  ULEA UR7, UR7, UR4, 0x18 ;  /* 0x0000000407077291 */ /* 0x001fe4000f8ec03f */
[----:B------:R-:W-:-:S04]  /*02e0*/  UIADD3 UR4, -UR5, 0x100000, URZ ;  /* 0x0010000005047890 */ /* 0x000fc8000fffe13f */
[----:B------:R-:W-:Y:S02]  /*02f0*/  USHF.L.U32 UR5, UR4, 0xb, URZ ;  /* 0x0000000b04057899 */ /* 0x000fe4000800063f */
[----:B------:R-:W-:Y:S01]  /*0300*/  USHF.L.U32 UR4, UR4, 0x1, URZ ;  /* 0x0000000104047899 */ /* 0x000fe2000800063f */
[----:B------:R-:W0:Y:S11]  /*0310*/  FENCE.VIEW.ASYNC.S ;  /* 0x00000000000073c6 */ /* 0x000e360000000000 */
[----:B0-----:R0:W1:Y:S01]  /*0320*/  SYNCS.EXCH.64 URZ, [UR7], UR4 ;  /* 0x00000004073f75b2 */ /* 0x0010620008000100 */
[----:B------:R0:W2:Y:S01]  /*0330*/  SYNCS.EXCH.64 URZ, [UR7+0x100], UR8 ;  /* 0x00010008073f75b2 */ /* 0x0000a20008000100 */
[----:B------:R0:W3:Y:S01]  /*0340*/  SYNCS.EXCH.64 URZ, [UR7+0x8], UR4 ;  /* 0x00000804073f75b2 */ /* 0x0000e20008000100 */
[----:B------:R0:W4:Y:S01]  /*0350*/  SYNCS.EXCH.64 URZ, [UR7+0x108], UR8 ;  /* 0x00010808073f75b2 */ /* 0x0001220008000100 */
[----:B------:R0:W0:Y:S01]  /*0360*/  SYNCS.EXCH.64 URZ, [UR7+0x10], UR4 ;  /* 0x00001004073f75b2 */ /* 0x0000220008000100 */
        /* <DEDUP_REMOVED lines=59> */
[----:B-1234-:R-:W-:Y:S01]  /*0720*/  NOP ;  /* 0x0000000000007918 */ /* 0x01efe20000000000 */
.L_x_3:
[----:B0-----:R-:W-:Y:S05]  /*0730*/  BSYNC B0 ;  /* 0x0000000000007941 */ /* 0x001fea0003800000 */
.L_x_2:
[----:B------:R-:W0:Y:S01]  /*0740*/  S2UR UR15, SR_CTAID.X ;  /* 0x00000000000f79c3 */ /* 0x000e220000002500 */
[----:B------:R-:W-:Y:S01]  /*0750*/  SHF.R.S32.HI R2, RZ, 0x1f, R3 ;  /* 0x0000001fff027819 */ /* 0x000fe20000011403 */
[----:B------:R-:W1:Y:S01]  /*0760*/  SHFL.IDX PT, R7, R0, RZ, 0x1f ;  /* 0x00001fff00077589 */ /* 0x000e6200000e0000 */
[----:B------:R-:W-:Y:S02]  /*0770*/  ELECT P0, URZ, PT ;  /* 0x00000000003f782f */ /* 0x000fe40003800000 */
[----:B------:R-:W-:Y:S01]  /*0780*/  SHF.R.S32.HI R11, RZ, 0x1f, R6 ;  /* 0x0000001fff0b7819 */ /* 0x000fe20000011406 */
[----:B------:R-:W-:Y:S01]  /*0790*/  ULDC UR4, c[0x0][0x150] ;  /* 0x0000540000047ab9 */ /* 0x000fe20000000800 */
[----:B------:R-:W-:Y:S01]  /*07a0*/  LEA.HI R2, R2, R3, RZ, 0x7 ;  /* 0x0000000302027211 */ /* 0x000fe200078f38ff */
[----:B------:R-:W2:Y:S01]  /*07b0*/  SHFL.IDX PT, R8, R0, RZ, 0x1f ;  /* 0x00001fff00087589 */ /* 0x000ea200000e0000 */
[----:B------:R-:W3:Y:S01]  /*07c0*/  S2UR UR8, SR_CTAID.Y ;  /* 0x00000000000879c3 */ /* 0x000ee20000002600 */
[----:B------:R-:W-:-:S02]  /*07d0*/  ELECT P1, URZ, PT ;  /* 0x00000000003f782f */ /* 0x000fc40003820000 */
[----:B------:R-:W-:Y:S01]  /*07e0*/  LOP3.LUT R2, R2, 0xffffff80, RZ, 0xc0, !PT ;  /* 0xffffff8002027812 */ /* 0x000fe200078ec0ff */
[----:B------:R-:W-:Y:S01]  /*07f0*/  ULDC UR7, c[0x0][0x144] ;  /* 0x0000510000077ab9 */ /* 0x000fe20000000800 */
[----:B------:R-:W-:Y:S01]  /*0800*/  LEA.HI R11, R11, R6, RZ, 0x2 ;  /* 0x000000060b0b7211 */ /* 0x000fe200078f10ff */
[----:B------:R-:W-:Y:S01]  /*0810*/  UMOV UR18, 0x80 ;  /* 0x0000008000127882 */ /* 0x000fe20000000000 */
[----:B------:R-:W-:Y:S01]  /*0820*/  NOP ;  /* 0x0000000000007918 */ /* 0x000fe20000000000 */
[----:B------:R-:W-:Y:S01]  /*0830*/  IMAD.IADD R4, R3, 0x1, -R2 ;  /* 0x0000000103047824 */ /* 0x000fe200078e0a02 */
[----:B------:R-:W-:Y:S01]  /*0840*/  LOP3.LUT R11, R11, 0x3ffffffc, RZ, 0xc0, !PT ;  /* 0x3ffffffc0b0b7812 */ /* 0x000fe200078ec0ff */
[----:B------:R-:W-:Y:S01]  /*0850*/  NOP ;  /* 0x0000000000007918 */ /* 0x000fe20000000000 */
[----:B------:R-:W-:Y:S01]  /*0860*/  ULDC UR17, c[0x0][0x148] ;  /* 0x0000520000117ab9 */ /* 0x000fe20000000800 */
[----:B------:R4:W4:Y:S01]  /*0870*/  SHFL.IDX PT, R57, R5, RZ, 0x1f ;  /* 0x00001fff05397589 */ /* 0x00092200000e0000 */
[----:B------:R-:W-:Y:S01]  /*0880*/  SHF.R.S32.HI R9, RZ, 0x1f, R4 ;  /* 0x0000001fff097819 */ /* 0x000fe20000011404 */
[----:B------:R-:W-:Y:S01]  /*0890*/  IMAD.IADD R11, R6, 0x1, -R11 ;  /* 0x00000001060b7824 */ /* 0x000fe200078e0a0b */
[----:B------:R-:W-:Y:S01]  /*08a0*/  ISETP.NE.AND P2, PT, RZ, UR19, PT ;  /* 0x00000013ff007c0c */ /* 0x000fe2000bf45270 */
[----:B------:R-:W-:Y:S01]  /*08b0*/  IMAD.MOV.U32 R22, RZ, RZ, 0x1 ;  /* 0x00000001ff167424 */ /* 0x000fe200078e00ff */
[----:B0-----:R-:W-:-:S02]  /*08c0*/  I2FP.F32.U32 R10, UR15 ;  /* 0x0000000f000a7c45 */ /* 0x001fc40008201000 */
[----:B------:R-:W-:Y:S02]  /*08d0*/  LEA.HI R2, R9, R4, RZ, 0x3 ;  /* 0x0000000409027211 */ /* 0x000fe400078f18ff */
[----:B-1----:R-:W-:Y:S01]  /*08e0*/  ISETP.NE.OR P0, PT, R7, RZ, !P0 ;  /* 0x000000ff0700720c */ /* 0x002fe20004705670 */
[----:B------:R-:W-:Y:S01]  /*08f0*/  FMUL R10, R10, UR4 ;  /* 0x000000040a0a7c20 */ /* 0x000fe20008400000 */
[--C-:B------:R-:W-:Y:S01]  /*0900*/  SHF.R.S32.HI R7, RZ, 0x3, R2.reuse ;  /* 0x00000003ff077819 */ /* 0x100fe20000011402 */
[----:B------:R-:W-:Y:S01]  /*0910*/  ULDC UR4, c[0x0][0x154] ;  /* 0x0000550000047ab9 */ /* 0x000fe20000000800 */
[----:B------:R-:W-:Y:S02]  /*0920*/  SHF.R.S32.HI R2, RZ, 0x1f, R2 ;  /* 0x0000001fff027819 */ /* 0x000fe40000011402 */
[----:B--2---:R-:W-:Y:S01]  /*0930*/  ISETP.NE.OR P1, PT, R8, RZ, !P1 ;  /* 0x000000ff0800720c */ /* 0x004fe20004f25670 */
[----:B------:R-:W0:Y:S01]  /*0940*/  F2I.U32.TRUNC.NTZ R10, R10 ;  /* 0x0000000a000a7305 */ /* 0x000e22000020f000 */
[----:B------:R-:W-:-:S02]  /*0950*/  LEA.HI R2, R2, R7, RZ, 0x2 ;  /* 0x0000000702027211 */ /* 0x000fc400078f10ff */
[----:B---3--:R-:W-:Y:S02]  /*0960*/  I2FP.F32.U32 R0, UR8 ;  /* 0x0000000800007c45 */ /* 0x008fe40008201000 */
[----:B------:R-:W-:Y:S01]  /*0970*/  LOP3.LUT R2, R2, 0xfffffffc, RZ, 0xc0, !PT ;  /* 0xfffffffc02027812 */ /* 0x000fe200078ec0ff */
[----:B------:R-:W-:Y:S02]  /*0980*/  VOTEU.ALL UP0, P0 ;  /* 0x00000000003f7886 */ /* 0x000fe40000000000 */
[----:B------:R-:W-:Y:S02]  /*0990*/  FMUL R6, R0, UR4 ;  /* 0x0000000400067c20 */ /* 0x000fe40008400000 */
[----:B------:R-:W-:Y:S01]  /*09a0*/  IMAD.IADD R2, R7, 0x1, -R2 ;  /* 0x0000000107027824 */ /* 0x000fe200078e0a02 */
[----:B------:R-:W1:Y:S01]  /*09b0*/  @!UP0 S2UR UR11, SR_CgaCtaId ;  /* 0x00000000000b89c3 */ /* 0x000e620000008800 */
[----:B------:R-:W-:Y:S01]  /*09c0*/  VOTEU.ALL UP1, P1 ;  /* 0x00000000003f7886 */ /* 0x000fe20000820000 */
[----:B------:R-:W-:Y:S01]  /*09d0*/  @!UP0 UMOV UR10, 0x400 ;  /* 0x00000400000a8882 */ /* 0x000fe20000000000 */
[----:B------:R-:W-:Y:S01]  /*09e0*/  IMAD R2, R11, 0x4, R2 ;  /* 0x000000040b027824 */ /* 0x000fe200078e0202 */
[----:B0-----:R-:W-:Y:S01]  /*09f0*/  R2UR UR4, R10 ;  /* 0x000000000a0472ca */ /* 0x001fe200000e0000 */
[----:B------:R-:W0:Y:S01]  /*0a00*/  F2I.U32.TRUNC.NTZ R6, R6 ;  /* 0x0000000600067305 */ /* 0x000e22000020f000 */
[----:B------:R-:W-:Y:S01]  /*0a10*/  @!UP1 UMOV UR13, 0x400 ;  /* 0x00000400000d9882 */ /* 0x000fe20000000000 */
[C---:B------:R-:W-:Y:S01]  /*0a20*/  IMAD.SHL.U32 R23, R2.reuse, 0x4, RZ ;  /* 0x0000000402177824 */ /* 0x040fe200078e00ff */
[----:B------:R-:W-:Y:S01]  /*0a30*/  LEA.HI R0, R2, R2, RZ, 0x1 ;  /* 0x0000000202007211 */ /* 0x000fe200078f08ff */
[----:B------:R-:W2:Y:S01]  /*0a40*/  @!UP1 S2UR UR16, SR_CgaCtaId ;  /* 0x00000000001099c3 */ /* 0x000ea20000008800 */
[----:B------:R-:W-:Y:S01]  /*0a50*/  VOTEU.ALL UP2, P1 ;  /* 0x00000000003f7886 */ /* 0x000fe20000840000 */
[----:B------:R-:W-:Y:S01]  /*0a60*/  VOTEU.ALL UP3, P1 ;  /* 0x00000000003f7886 */ /* 0x000fe20000860000 */
[----:B------:R-:W-:Y:S01]  /*0a70*/  LOP3.LUT R7, R0, 0xfffffffe, RZ, 0xc0, !PT ;  /* 0xfffffffe00077812 */ /* 0x000fe200078ec0ff */
[----:B------:R-:W-:Y:S01]  /*0a80*/  VOTEU.ALL UP4, P1 ;  /* 0x00000000003f7886 */ /* 0x000fe20000880000 */
[----:B------:R-:W-:Y:S01]  /*0a90*/  LOP3.LUT R23, R2, 0xc, R23, 0x78, !PT ;  /* 0x0000000c02177812 */ /* 0x000fe200078e7817 */
[----:B------:R-:W-:-:S02]  /*0aa0*/  VOTEU.ALL UP5, P1 ;  /* 0x00000000003f7886 */ /* 0x000fc400008a0000 */
[----:B------:R-:W-:Y:S01]  /*0ab0*/  IMAD.IADD R7, R2, 0x1, -R7 ;  /* 0x0000000102077824 */ /* 0x000fe200078e0a07 */
[----:B------:R-:W-:Y:S01]  /*0ac0*/  UIADD3 UR4, -UR4, URZ, URZ ;  /* 0x0000003f04047290 */ /* 0x000fe2000fffe13f */
[----:B------:R-:W3:Y:S01]  /*0ad0*/  LDC R2, c[0x0][0x140] ;  /* 0x00005000ff027b82 */ /* 0x000ee20000000800 */
[----:B0-----:R-:W-:Y:S02]  /*0ae0*/  R2UR UR9, R6 ;  /* 0x00000000060972ca */ /* 0x001fe400000e0000 */
[----:B------:R-:W-:Y:S02]  /*0af0*/  UIMAD UR7, UR7, UR4, UR15 ;  /* 0x00000004070772a4 */ /* 0x000fe4000f8e020f */
[----:B-1----:R-:W-:Y:S01]  /*0b00*/  @!UP0 ULEA UR12, UR11, UR10, 0x18 ;  /* 0x0000000a0b0c8291 */ /* 0x002fe2000f8ec03f */
[----:B------:R-:W-:Y:S01]  /*0b10*/  UMOV UR4, 0x20 ;  /* 0x0000002000047882 */ /* 0x000fe20000000000 */
[----:B------:R-:W-:-:S04]  /*0b20*/  @!UP1 UIADD3 UR10, -UR18, 0x100000, URZ ;  /* 0x00100000120a9890 */ /* 0x000fc8000fffe13f */
[----:B------:R-:W-:Y:S02]  /*0b30*/  @!UP1 USHF.L.U32 UR11, UR10, 0xb, URZ ;  /* 0x0000000b0a0b9899 */ /* 0x000fe4000800063f */
[----:B------:R-:W-:Y:S01]  /*0b40*/  @!UP1 USHF.L.U32 UR10, UR10, 0x1, URZ ;  /* 0x000000010a0a9899 */ /* 0x000fe2000800063f */
[----:B------:R-:W-:Y:S01]  /*0b50*/  ISETP.NE.AND P3, PT, R7, UR7, PT ;  /* 0x0000000707007c0c */ /* 0x000fe2000bf65270 */
[----:B------:R-:W-:-:S04]  /*0b60*/  @!UP0 UIADD3 UR4, -UR4, 0x100000, URZ ;  /* 0x0010000004048890 */ /* 0x000fc8000fffe13f */
[----:B------:R-:W-:Y:S02]  /*0b70*/  @!UP0 USHF.L.U32 UR5, UR4, 0xb, URZ ;  /* 0x0000000b04058899 */ /* 0x000fe4000800063f */
[----:B------:R-:W-:Y:S01]  /*0b80*/  @!UP0 USHF.L.U32 UR4, UR4, 0x1, URZ ;  /* 0x0000000104048899 */ /* 0x000fe2000800063f */
[----:B------:R-:W-:Y:S01]  /*0b90*/  VOTEU.ALL UP0, P0 ;  /* 0x00000000003f7886 */ /* 0x000fe20000000000 */
[----:B--2---:R-:W-:Y:S01]  /*0ba0*/  @!UP1 ULEA UR13, UR16, UR13, 0x18 ;  /* 0x0000000d100d9291 */ /* 0x004fe2000f8ec03f */
[----:B------:R-:W-:Y:S01]  /*0bb0*/  VOTEU.ALL UP1, P0 ;  /* 0x00000000003f7886 */ /* 0x000fe20000020000 */
[----:B------:R-:W-:Y:S01]  /*0bc0*/  UIADD3 UR9, -UR9, URZ, URZ ;  /* 0x0000003f09097290 */ /* 0x000fe2000fffe13f */
[----:B------:R-:W-:Y:S01]  /*0bd0*/  LOP3.LUT P0, RZ, R4, 0x7, RZ, 0xc0, !PT ;  /* 0x0000000704ff7812 */ /* 0x000fe2000780c0ff */
[----:B------:R-:W0:Y:S06]  /*0be0*/  FENCE.VIEW.ASYNC.S ;  /* 0x00000000000073c6 */ /* 0x000e2c0000000000 */
[----:B0-----:R-:W0:Y:S01]  /*0bf0*/  @!UP0 SYNCS.EXCH.64 URZ, [UR12+0x230], UR4 ;  /* 0x000230040c3f85b2 */ /* 0x001e220008000100 */
[----:B------:R-:W-:-:S02]  /*0c00*/  @P3 LEA.HI R0, R23, R23, RZ, 0x1 ;  /* 0x0000001717003211 */ /* 0x000fc400078f08ff */
[----:B---3--:R-:W-:Y:S02]  /*0c10*/  ISETP.EQ.U32.AND P1, PT, R2, 0x1, PT ;  /* 0x000000010200780c */ /* 0x008fe40003f22070 */
[----:B------:R-:W-:Y:S02]  /*0c20*/  @P3 SHF.R.S32.HI R0, RZ, 0x1, R0 ;  /* 0x00000001ff003819 */ /* 0x000fe40000011400 */
[----:B------:R-:W-:-:S04]  /*0c30*/  ISETP.LT.U32.AND P0, PT, R23, 0x2, !P0 ;  /* 0x000000021700780c */ /* 0x000fc80004701070 */
[----:B----4-:R-:W-:Y:S01]  /*0c40*/  SEL R5, RZ, 0x1, !P0 ;  /* 0x00000001ff057807 */ /* 0x010fe20004000000 */
[----:B------:R1:W2:Y:S01]  /*0c50*/  @!UP1 SYNCS.EXCH.64 URZ, [UR12+0x238], UR4 ;  /* 0x000238040c3f95b2 */ /* 0x0002a20008000100 */
[----:B------:R-:W-:Y:S01]  /*0c60*/  NOP ;  /* 0x0000000000007918 */ /* 0x000fe20000000000 */
[----:B-1----:R-:W-:Y:S01]  /*0c70*/  UIMAD UR4, UR17, UR9, UR8 ;  /* 0x00000009110472a4 */ /* 0x002fe2000f8e0208 */
[----:B------:R1:W3:Y:S05]  /*0c80*/  @!UP2 SYNCS.EXCH.64 URZ, [UR13+0x210], UR10 ;  /* 0x0002100a0d3fa5b2 */ /* 0x0002ea0008000100 */
[----:B------:R-:W-:-:S04]  /*0c90*/  @P3 ISETP.NE.AND P4, PT, R0, UR4, PT ;  /* 0x0000000400003c0c */ /* 0x000fc8000bf85270 */
[----:B------:R-:W-:-:S04]  /*0ca0*/  @P3 SEL R22, RZ, 0x1, P4 ;  /* 0x00000001ff163807 */ /* 0x000fc80002000000 */
[----:B------:R-:W-:Y:S01]  /*0cb0*/  LOP3.LUT R22, R22, R5, RZ, 0xc0, !PT ;  /* 0x0000000516167212 */ /* 0x000fe200078ec0ff */
[----:B------:R1:W4:Y:S01]  /*0cc0*/  @!UP3 SYNCS.EXCH.64 URZ, [UR13+0x218], UR10 ;  /* 0x0002180a0d3fb5b2 */ /* 0x0003220008000100 */
[----:B------:R1:W0:Y:S01]  /*0cd0*/  @!UP4 SYNCS.EXCH.64 URZ, [UR13+0x220], UR10 ;  /* 0x0002200a0d3fc5b2 */ /* 0x0002220008000100 */
[----:B------:R1:W0:Y:S01]  /*0ce0*/  @!UP5 SYNCS.EXCH.64 URZ, [UR13+0x228], UR10 ;  /* 0x0002280a0d3fd5b2 */ /* 0x0002220008000100 */
[----:B------:R-:W-:Y:S01]  /*0cf0*/  NOP ;  /* 0x0000000000007918 */ /* 0x000fe20000000000 */
[----:B-1----:R-:W-:Y:S05]  /*0d00*/  @!P1 BRA `(.L_x_4) ;  /* 0x0000000000089947 */ /* 0x002fea0003800000 */
[----:B0-234-:R-:W-:Y:S01]  /*0d10*/  UCGABAR_ARV ;  /* 0x00000000000079c7 */ /* 0x01dfe20008000000 */
[----:B------:R-:W-:Y:S05]  /*0d20*/  BRA `(.L_x_5) ;  /* 0x0000000000047947 */ /* 0x000fea0003800000 */
.L_x_4:
[----:B0-234-:R-:W-:Y:S01]  /*0d30*/  NOP ;  /* 0x0000000000007918 */ /* 0x01dfe20000000000 */
.L_x_5:
[----:B------:R-:W-:Y:S01]  /*0d40*/  ULDC.64 UR4, c[0x0][0x598] ;  /* 0x0001660000047ab9 */ /* 0x000fe20000000a00 */
[----:B------:R-:W-:Y:S01]  /*0d50*/  ULDC.64 UR56, c[0x0][0x208] ;  /* 0x0000820000387ab9 */ /* 0x000fe20000000a00 */
[----:B------:R-:W-:-:S04]  /*0d60*/  ISETP.NE.U32.AND P0, PT, RZ, UR4, PT ;  /* 0x00000004ff007c0c */ /* 0x000fc8000bf05070 */
[----:B------:R-:W-:-:S13]  /*0d70*/  ISETP.NE.AND.EX P0, PT, RZ, UR5, PT, P0 ;  /* 0x00000005ff007c0c */ /* 0x000fda000bf05300 */
[----:B------:R-:W-:Y:S05]  /*0d80*/  @!P0 BRA `(.L_x_6) ;  /* 0x00000000001c8947 */ /* 0x000fea0003800000 */
[----:B------:R-:W0:Y:S02]  /*0d90*/  LDC.64 R6, c[0x0][0x598] ;  /* 0x00016600ff067b82 */ /* 0x000e240000000a00 */
[----:B0-----:R-:W2:Y:S02]  /*0da0*/  LDG.E.64 R6, desc[UR56][R6.64] ;  /* 0x0000003806067981 */ /* 0x001ea4000c1e1b00 */
[----:B--2---:R-:W-:-:S04]  /*0db0*/  ISETP.NE.U32.AND P0, PT, R6, RZ, PT ;  /* 0x000000ff0600720c */ /* 0x004fc80003f05070 */
[----:B------:R-:W-:-:S13]  /*0dc0*/  ISETP.NE.AND.EX P0, PT, R7, RZ, PT, P0 ;  /* 0x000000ff0700720c */ /* 0x000fda0003f05300 */
[----:B------:R-:W-:Y:S05]  /*0dd0*/  @!P0 BRA `(.L_x_6) ;  /* 0x0000000000088947 */ /* 0x000fea0003800000 */
[----:B------:R0:W5:Y:S01]  /*0de0*/  LD.E R48, desc[UR56][R6.64] ;  /* 0x0000003806307980 */ /* 0x000162000c101900 */
[----:B------:R-:W-:Y:S05]  /*0df0*/  BRA `(.L_x_7) ;  /* 0x0000000000247947 */ /* 0x000fea0003800000 */
.L_x_6:
[----:B------:R-:W-:Y:S02]  /*0e00*/  ULDC.64 UR4, c[0x0][0x588] ;  /* 0x0001620000047ab9 */ /* 0x000fe40000000a00 */
[----:B------:R-:W-:-:S04]  /*0e10*/  ISETP.NE.U32.AND P0, PT, RZ, UR4, PT ;  /* 0x00000004ff007c0c */ /* 0x000fc8000bf05070 */
[----:B------:R-:W-:-:S13]  /*0e20*/  ISETP.NE.AND.EX P0, PT, RZ, UR5, PT, P0 ;  /* 0x00000005ff007c0c */ /* 0x000fda000bf05300 */
[----:B------:R-:W-:Y:S05]  /*0e30*/  @!P0 BRA `(.L_x_8) ;  /* 0x00000000000c8947 */ /* 0x000fea0003800000 */
[----:B------:R-:W0:Y:S02]  /*0e40*/  LDC.64 R48, c[0x0][0x588] ;  /* 0x00016200ff307b82 */ /* 0x000e240000000a00 */
[----:B0-----:R1:W5:Y:S01]  /*0e50*/  LDG.E R48, desc[UR56][R48.64] ;  /* 0x0000003830307981 */ /* 0x001362000c1e1900 */
[----:B------:R-:W-:Y:S05]  /*0e60*/  BRA `(.L_x_7) ;  /* 0x0000000000087947 */ /* 0x000fea0003800000 */
.L_x_8:
[----:B------:R-:W-:Y:S02]  /*0e70*/  ULDC UR4, c[0x0][0x580] ;  /* 0x0001600000047ab9 */ /* 0x000fe40000000800 */
[----:B------:R-:W-:-:S07]  /*0e80*/  IMAD.U32 R48, RZ, RZ, UR4 ;  /* 0x00000004ff307e24 */ /* 0x000fce000f8e00ff */
.L_x_7:
[----:B------:R-:W-:Y:S02]  /*0e90*/  ULDC.64 UR4, c[0x0][0x5a0] ;  /* 0x0001680000047ab9 */ /* 0x000fe40000000a00 */
[----:B------:R-:W-:-:S04]  /*0ea0*/  ISETP.NE.U32.AND P0, PT, RZ, UR4, PT ;  /* 0x00000004ff007c0c */ /* 0x000fc8000bf05070 */
[----:B------:R-:W-:-:S13]  /*0eb0*/  ISETP.NE.AND.EX P0, PT, RZ, UR5, PT, P0 ;  /* 0x00000005ff007c0c */ /* 0x000fda000bf05300 */
[----:B------:R-:W-:Y:S05]  /*0ec0*/  @!P0 BRA `(.L_x_9) ;  /* 0x00000000001c8947 */ /* 0x000fea0003800000 */
[----:B0-----:R-:W0:Y:S02]  /*0ed0*/  LDC.64 R6, c[0x0][0x5a0] ;  /* 0x00016800ff067b82 */ /* 0x001e240000000a00 */
[----:B0-----:R-:W2:Y:S02]  /*0ee0*/  LDG.E.64 R6, desc[UR56][R6.64] ;  /* 0x0000003806067981 */ /* 0x001ea4000c1e1b00 */
[----:B--2---:R-:W-:-:S04]  /*0ef0*/  ISETP.NE.U32.AND P0, PT, R6, RZ, PT ;  /* 0x000000ff0600720c */ /* 0x004fc80003f05070 */
[----:B------:R-:W-:-:S13]  /*0f00*/  ISETP.NE.AND.EX P0, PT, R7, RZ, PT, P0 ;  /* 0x000000ff0700720c */ /* 0x000fda0003f05300 */
[----:B------:R-:W-:Y:S05]  /*0f10*/  @!P0 BRA `(.L_x_9) ;  /* 0x0000000000088947 */ /* 0x000fea0003800000 */
[----:B-1----:R0:W5:Y:S01]  /*0f20*/  LD.E R49, desc[UR56][R6.64] ;  /* 0x0000003806317980 */ /* 0x002162000c101900 */
[----:B------:R-:W-:Y:S05]  /*0f30*/  BRA `(.L_x_10) ;  /* 0x0000000000247947 */ /* 0x000fea0003800000 */
.L_x_9:
[----:B------:R-:W-:Y:S02]  /*0f40*/  ULDC.64 UR4, c[0x0][0x590] ;  /* 0x0001640000047ab9 */ /* 0x000fe40000000a00 */
[----:B------:R-:W-:-:S04]  /*0f50*/  ISETP.NE.U32.AND P0, PT, RZ, UR4, PT ;  /* 0x00000004ff007c0c */ /* 0x000fc8000bf05070 */
[----:B------:R-:W-:-:S13]  /*0f60*/  ISETP.NE.AND.EX P0, PT, RZ, UR5, PT, P0 ;  /* 0x00000005ff007c0c */ /* 0x000fda000bf05300 */
[----:B------:R-:W-:Y:S05]  /*0f70*/  @!P0 BRA `(.L_x_11) ;  /* 0x00000000000c8947 */ /* 0x000fea0003800000 */
[----:B0-----:R-:W1:Y:S02]  /*0f80*/  LDC.64 R6, c[0x0][0x590] ;  /* 0x00016400ff067b82 */ /* 0x001e640000000a00 */
[----:B-1----:R1:W5:Y:S01]  /*0f90*/  LDG.E R49, desc[UR56][R6.64] ;  /* 0x0000003806317981 */ /* 0x002362000c1e1900 */
[----:B------:R-:W-:Y:S05]  /*0fa0*/  BRA `(.L_x_10) ;  /* 0x0000000000087947 */ /* 0x000fea0003800000 */
.L_x_11:
[----:B------:R-:W-:Y:S02]  /*0fb0*/  ULDC UR4, c[0x0][0x584] ;  /* 0x0001610000047ab9 */ /* 0x000fe40000000800 */
[----:B-1----:R-:W-:-:S07]  /*0fc0*/  IMAD.U32 R49, RZ, RZ, UR4 ;  /* 0x00000004ff317e24 */ /* 0x002fce000f8e00ff */
.L_x_10:
[----:B------:R-:W-:Y:S01]  /*0fd0*/  ULDC UR4, c[0x0][0x65c] ;  /* 0x0001970000047ab9 */ /* 0x000fe20000000800 */
[----:B01----:R-:W0:Y:S01]  /*0fe0*/  LDC.64 R6, c[0x0][0x650] ;  /* 0x00019400ff067b82 */ /* 0x003e220000000a00 */
[----:B------:R-:W-:Y:S01]  /*0ff0*/  UISETP.NE.AND UP2, UPT, UR4, 0x1, UPT ;  /* 0x000000010400788c */ /* 0x000fe2000bf45270 */
[----:B------:R-:W-:Y:S01]  /*1000*/  IMAD.MOV.U32 R18, RZ, RZ, -0x1 ;  /* 0xffffffffff127424 */ /* 0x000fe200078e00ff */
[----:B------:R-:W-:Y:S01]  /*1010*/  UISETP.NE.AND UP0, UPT, UR19, 0x2, UPT ;  /* 0x000000021300788c */ /* 0x000fe2000bf05270 */
[----:B------:R-:W-:Y:S01]  /*1020*/  IMAD.MOV.U32 R2, RZ, RZ, -0x1 ;  /* 0xffffffffff027424 */ /* 0x000fe200078e00ff */
[----:B------:R-:W-:Y:S01]  /*1030*/  UP2UR UR38, UPR, URZ, 0x4 ;  /* 0x000000043f267883 */ /* 0x000fe20008000000 */
[----:B------:R-:W-:-:S06]  /*1040*/  IMAD.MOV.U32 R19, RZ, RZ, -0x1 ;  /* 0xffffffffff137424 */ /* 0x000fcc00078e00ff */
[----:B------:R-:W-:Y:S01]  /*1050*/  @UP2 ULDC UR12, c[0x0][0x10] ;  /* 0x00000400000c2ab9 */ /* 0x000fe20000000800 */
[----:B------:R-:W-:Y:S01]  /*1060*/  @UP2 UMOV UR4, UR8 ;  /* 0x0000000800042c82 */ /* 0x000fe20008000000 */
[----:B------:R-:W-:Y:S01]  /*1070*/  @UP2 UMOV UR5, URZ ;  /* 0x0000003f00052c82 */ /* 0x000fe20008000000 */
[----:B------:R-:W-:Y:S01]  /*1080*/  @!UP2 ULDC UR16, c[0x0][0xc] ;  /* 0x000003000010aab9 */ /* 0x000fe20000000800 */
[----:B------:R-:W-:Y:S01]  /*1090*/  @UP2 UIMAD.WIDE.U32 UR12, UR15, UR12, UR4 ;  /* 0x0000000c0f0c22a5 */ /* 0x000fe2000f8e0004 */
[----:B------:R-:W-:Y:S02]  /*10a0*/  ULDC UR10, c[0x0][0xc] ;  /* 0x00000300000a7ab9 */ /* 0x000fe40000000800 */
[----:B------:R-:W-:Y:S01]  /*10b0*/  @UP2 UMOV UR4, URZ ;  /* 0x0000003f00042c82 */ /* 0x000fe20008000000 */
[----:B------:R-:W-:Y:S01]  /*10c0*/  UMOV UR5, URZ ;  /* 0x0000003f00057c82 */ /* 0x000fe20008000000 */
[----:B------:R-:W-:Y:S01]  /*10d0*/  @UP2 UIADD3 UR18, UR13, UR4, URZ ;  /* 0x000000040d122290 */ /* 0x000fe2000fffe03f */
[----:B------:R-:W-:-:S02]  /*10e0*/  ULDC UR11, c[0x0][0x10] ;  /* 0x00000400000b7ab9 */ /* 0x000fc40000000800 */
[----:B------:R-:W-:Y:S01]  /*10f0*/  UMOV UR4, UR15 ;  /* 0x0000000f00047c82 */ /* 0x000fe20008000000 */
[----:B------:R-:W-:Y:S02]  /*1100*/  UIMAD.WIDE.U32 UR10, UR10, UR11, URZ ;  /* 0x0000000b0a0a72a5 */ /* 0x000fe4000f8e003f */
[----:B------:R-:W-:Y:S01]  /*1110*/  @!UP2 UIMAD.WIDE.U32 UR4, UR8, UR16, UR4 ;  /* 0x000000100804a2a5 */ /* 0x000fe2000f8e0004 */
[----:B------:R-:W-:Y:S02]  /*1120*/  ULDC UR13, c[0x0][0x14] ;  /* 0x00000500000d7ab9 */ /* 0x000fe40000000800 */
[----:B------:R-:W-:Y:S02]  /*1130*/  UIMAD.WIDE.U32 UR54, UR10, UR13, URZ ;  /* 0x0000000d0a3672a5 */ /* 0x000fe4000f8e003f */
[----:B------:R-:W-:Y:S02]  /*1140*/  UIMAD UR37, UR11, UR13, URZ ;  /* 0x0000000d0b2572a4 */ /* 0x000fe4000f8e023f */
[----:B------:R-:W-:Y:S01]  /*1150*/  @!UP2 UMOV UR12, UR4 ;  /* 0x00000004000cac82 */ /* 0x000fe20008000000 */
[----:B------:R-:W-:Y:S01]  /*1160*/  @!UP2 UMOV UR18, UR5 ;  /* 0x000000050012ac82 */ /* 0x000fe20008000000 */
[----:B------:R-:W-:-:S02]  /*1170*/  UIADD3 UR37, UR55, UR37, URZ ;  /* 0x0000002537257290 */ /* 0x000fc4000fffe03f */
[----:B------:R-:W-:-:S04]  /*1180*/  UIADD3 UR4, UP1, UR12, UR54, URZ ;  /* 0x000000360c047290 */ /* 0x000fc8000ff3e03f */
[----:B------:R-:W-:Y:S02]  /*1190*/  UIADD3.X UR5, UR18, UR37, URZ, UP1, !UPT ;  /* 0x0000002512057290 */ /* 0x000fe40008ffe43f */
[----:B------:R-:W-:Y:S02]  /*11a0*/  USEL UR4, UR4, UR12, !UP0 ;  /* 0x0000000c04047287 */ /* 0x000fe4000c000000 */
[----:B------:R-:W-:-:S04]  /*11b0*/  USEL UR5, UR5, UR18, !UP0 ;  /* 0x0000001205057287 */ /* 0x000fc8000c000000 */
[----:B0-----:R-:W-:Y:S01]  /*11c0*/  ISETP.LE.U32.AND P0, PT, R6, UR4, PT ;  /* 0x0000000406007c0c */ /* 0x001fe2000bf03070 */
[----:B------:R-:W-:Y:S02]  /*11d0*/  IMAD.U32 R16, RZ, RZ, UR4 ;  /* 0x00000004ff107e24 */ /* 0x000fe4000f8e00ff */
[----:B------:R-:W-:Y:S02]  /*11e0*/  IMAD.U32 R0, RZ, RZ, UR5 ;  /* 0x00000005ff007e24 */ /* 0x000fe4000f8e00ff */
[----:B------:R-:W-:-:S03]  /*11f0*/  IMAD.U32 R17, RZ, RZ, UR5 ;  /* 0x00000005ff117e24 */ /* 0x000fc6000f8e00ff */
[----:B------:R-:W-:Y:S02]  /*1200*/  ISETP.GE.U32.AND.EX P0, PT, R0, R7, PT, P0 ;  /* 0x000000070000720c */ /* 0x000fe40003f06100 */
[----:B------:R-:W-:-:S11]  /*1210*/  PRMT R0, RZ, 0x7610, R0 ;  /* 0x00007610ff007816 */ /* 0x000fd60000000000 */
[----:B------:R-:W-:Y:S05]  /*1220*/  @P0 BRA `(.L_x_12) ;  /* 0x0000000400500947 */ /* 0x000fea0003800000 */
[----:B------:R-:W-:Y:S01]  /*1230*/  ULDC.64 UR18, c[0x0][0x628] ;  /* 0x00018a0000127ab9 */ /* 0x000fe20000000a00 */
[C---:B------:R-:W-:Y:S01]  /*1240*/  R2UR UR20, R16.reuse ;  /* 0x00000000101472ca */ /* 0x040fe200000e0000 */
[----:B------:R-:W-:Y:S01]  /*1250*/  ULDC UR16, c[0x0][0x630] ;  /* 0x00018c0000107ab9 */ /* 0x000fe20000000800 */
[----:B------:R-:W-:Y:S02]  /*1260*/  ISETP.NE.U32.AND P0, PT, RZ, UR18, PT ;  /* 0x00000012ff007c0c */ /* 0x000fe4000bf05070 */
[----:B------:R-:W-:Y:S02]  /*1270*/  R2UR UR4, R16 ;  /* 0x00000000100472ca */ /* 0x000fe400000e0000 */
[----:B------:R-:W-:Y:S02]  /*1280*/  ISETP.NE.AND.EX P0, PT, RZ, UR19, PT, P0 ;  /* 0x00000013ff007c0c */ /* 0x000fe4000bf05300 */
[----:B------:R-:W-:-:S11]  /*1290*/  R2UR UR5, R17 ;  /* 0x00000000110572ca */ /* 0x000fd600000e0000 */
[----:B------:R-:W-:Y:S05]  /*12a0*/  @!P0 BRA `(.L_x_13) ;  /* 0x0000000000308947 */ /* 0x000fea0003800000 */
[----:B------:R-:W-:Y:S01]  /*12b0*/  R2UR UR4, R16 ;  /* 0x00000000100472ca */ /* 0x000fe200000e0000 */
[----:B------:R-:W-:Y:S01]  /*12c0*/  ULDC UR12, c[0x0][0x634] ;  /* 0x00018d00000c7ab9 */ /* 0x000fe20000000800 */
[----:B------:R-:W-:-:S11]  /*12d0*/  R2UR UR15, R17 ;  /* 0x00000000110f72ca */ /* 0x000fd600000e0000 */
[----:B------:R-:W-:-:S04]  /*12e0*/  UIADD3 UR12, UP1, UR4, UR12, URZ ;  /* 0x0000000c040c7290 */ /* 0x000fc8000ff3e03f */
[----:B------:R-:W-:-:S04]  /*12f0*/  UIADD3.X UR15, URZ, UR15, URZ, UP1, !UPT ;  /* 0x0000000f3f0f7290 */ /* 0x000fc80008ffe43f */
[----:B------:R-:W-:-:S04]  /*1300*/  UIMAD.WIDE.U32 UR4, UR15, UR18, URZ ;  /* 0x000000120f0472a5 */ /* 0x000fc8000f8e003f */
[----:B------:R-:W-:Y:S02]  /*1310*/  UIMAD.WIDE.U32 UR10, UP1, UR12, UR19, UR4 ;  /* 0x000000130c0a72a5 */ /* 0x000fe4000f820004 */
[----:B------:R-:W-:Y:S02]  /*1320*/  UIMAD.WIDE.U32 UR4, UR12, UR18, URZ ;  /* 0x000000120c0472a5 */ /* 0x000fe4000f8e003f */
[----:B------:R-:W-:Y:S02]  /*1330*/  UIADD3.X UR13, URZ, URZ, URZ, UP1, !UPT ;  /* 0x0000003f3f0d7290 */ /* 0x000fe40008ffe43f */
[----:B------:R-:W-:Y:S01]  /*1340*/  UIADD3 URZ, UP1, UR5, UR10, URZ ;  /* 0x0000000a053f7290 */ /* 0x000fe2000ff3e03f */
[----:B------:R-:W-:-:S03]  /*1350*/  UMOV UR12, UR11 ;  /* 0x0000000b000c7c82 */ /* 0x000fc60008000000 */
[----:B------:R-:W-:-:S12]  /*1360*/  UIMAD.WIDE.U32.X UR4, UR15, UR19, UR12, UP1 ;  /* 0x000000130f0472a5 */ /* 0x000fd800088e040c */
.L_x_13:
[----:B------:R-:W-:Y:S01]  /*1370*/  USHF.R.U64 UR4, UR4, UR16, UR5 ;  /* 0x0000001004047299 */ /* 0x000fe20008001205 */
[----:B------:R-:W-:Y:S01]  /*1380*/  R2UR UR11, R17 ;  /* 0x00000000110b72ca */ /* 0x000fe200000e0000 */
[----:B------:R-:W-:Y:S02]  /*1390*/  USHF.R.U32.HI UR5, URZ, UR16, UR5 ;  /* 0x000000103f057299 */ /* 0x000fe40008011605 */
[----:B------:R-:W-:Y:S01]  /*13a0*/  UIADD3 UR12, UP1, URZ, -UR4, URZ ;  /* 0x800000043f0c7290 */ /* 0x000fe2000ff3e03f */
[----:B------:R-:W-:Y:S01]  /*13b0*/  ULDC.64 UR18, c[0x0][0x620] ;  /* 0x0001880000127ab9 */ /* 0x000fe20000000a00 */
[----:B------:R-:W-:Y:S02]  /*13c0*/  UISETP.NE.AND UP2, UPT, UR38, URZ, UPT ;  /* 0x0000003f2600728c */ /* 0x000fe4000bf45270 */
[----:B------:R-:W-:Y:S01]  /*13d0*/  UIADD3.X UR5, URZ, ~UR5, URZ, UP1, !UPT ;  /* 0x800000053f057290 */ /* 0x000fe20008ffe43f */
[----:B------:R-:W-:Y:S01]  /*13e0*/  UMOV UR10, UR20 ;  /* 0x00000014000a7c82 */ /* 0x000fe20008000000 */
[----:B------:R-:W-:-:S02]  /*13f0*/  ULDC UR13, c[0x0][0x618] ;  /* 0x00018600000d7ab9 */ /* 0x000fc40000000800 */
[----:B------:R-:W-:Y:S02]  /*1400*/  UIMAD UR5, UR5, UR18, URZ ;  /* 0x00000012050572a4 */ /* 0x000fe4000f8e023f */
[----:B------:R-:W-:Y:S02]  /*1410*/  UIMAD.WIDE.U32 UR10, UR12, UR18, UR10 ;  /* 0x000000120c0a72a5 */ /* 0x000fe4000f8e000a */
[----:B------:R-:W-:Y:S02]  /*1420*/  UIMAD UR12, UR12, UR19, UR5 ;  /* 0x000000130c0c72a4 */ /* 0x000fe4000f8e0205 */
[----:B------:R-:W-:Y:S02]  /*1430*/  @UP2 UIMAD UR7, UR17, UR9, UR8 ;  /* 0x00000009110722a4 */ /* 0x000fe4000f8e0208 */
[----:B------:R-:W-:Y:S01]  /*1440*/  UIADD3 UR11, UR11, UR12, URZ ;  /* 0x0000000c0b0b7290 */ /* 0x000fe2000fffe03f */
[----:B------:R-:W-:Y:S01]  /*1450*/  ULDC.64 UR8, c[0x0][0x640] ;  /* 0x0001900000087ab9 */ /* 0x000fe20000000a00 */
[----:B------:R-:W-:-:S02]  /*1460*/  ULDC UR15, c[0x0][0x608] ;  /* 0x00018200000f7ab9 */ /* 0x000fc40000000800 */
[----:B------:R-:W-:Y:S01]  /*1470*/  USHF.R.U64 UR20, UR10, UR13, UR11 ;  /* 0x0000000d0a147299 */ /* 0x000fe2000800120b */
[----:B------:R-:W-:Y:S01]  /*1480*/  ISETP.NE.U32.AND P0, PT, RZ, UR8, PT ;  /* 0x00000008ff007c0c */ /* 0x000fe2000bf05070 */
[----:B------:R-:W-:Y:S01]  /*1490*/  USHF.R.U32.HI UR11, URZ, UR13, UR11 ;  /* 0x0000000d3f0b7299 */ /* 0x000fe2000801160b */
[----:B------:R-:W-:Y:S02]  /*14a0*/  ULDC UR21, c[0x0][0x658] ;  /* 0x0001960000157ab9 */ /* 0x000fe40000000800 */
[----:B------:R-:W-:Y:S01]  /*14b0*/  ISETP.NE.AND.EX P0, PT, RZ, UR9, PT, P0 ;  /* 0x00000009ff007c0c */ /* 0x000fe2000bf05300 */
[----:B------:R-:W-:Y:S02]  /*14c0*/  USHF.R.U64 UR25, UR20, UR15, UR11 ;  /* 0x0000000f14197299 */ /* 0x000fe4000800120b */
[----:B------:R-:W-:Y:S01]  /*14d0*/  USHF.R.U32.HI UR11, URZ, UR15, UR11 ;  /* 0x0000000f3f0b7299 */ /* 0x000fe2000801160b */
[----:B------:R-:W-:Y:S01]  /*14e0*/  UMOV UR10, 0xffffffff ;  /* 0xffffffff000a7882 */ /* 0x000fe20000000000 */
[----:B------:R-:W-:Y:S01]  /*14f0*/  ULDC UR5, c[0x0][0x600] ;  /* 0x0001800000057ab9 */ /* 0x000fe20000000800 */
[----:B------:R-:W-:-:S02]  /*1500*/  USHF.L.U32 UR10, UR10, UR21, URZ ;  /* 0x000000150a0a7299 */ /* 0x000fc4000800063f */
[----:B------:R-:W-:Y:S02]  /*1510*/  USHF.R.U64 UR26, UR25, UR21, UR11 ;  /* 0x00000015191a7299 */ /* 0x000fe4000800120b */
[----:B------:R-:W-:Y:S02]  /*1520*/  ULOP3.LUT UR15, URZ, UR10, URZ, 0x33, !UPT ;  /* 0x0000000a3f0f7292 */ /* 0x000fe4000f8e333f */
[----:B------:R-:W-:Y:S02]  /*1530*/  UIADD3 UR19, UR5, -0x1, URZ ;  /* 0xffffffff05137890 */ /* 0x000fe4000fffe03f */
[----:B------:R-:W-:Y:S01]  /*1540*/  USHF.R.U32.HI UR11, URZ, UR21, UR11 ;  /* 0x000000153f0b7299 */ /* 0x000fe2000801160b */
[----:B------:R-:W-:Y:S01]  /*1550*/  ULDC UR22, c[0x0][0x648] ;  /* 0x0001920000167ab9 */ /* 0x000fe20000000800 */
[----:B------:R-:W-:Y:S01]  /*1560*/  ULDC UR23, c[0x0][0x638] ;  /* 0x00018e0000177ab9 */ /* 0x000fe20000000800 */
[----:B------:R-:W-:Y:S01]  /*1570*/  UMOV UR24, 0x1 ;  /* 0x0000000100187882 */ /* 0x000fe20000000000 */
[----:B------:R-:W-:Y:S01]  /*1580*/  UMOV UR10, UR26 ;  /* 0x0000001a000a7c82 */ /* 0x000fe20008000000 */
[----:B------:R-:W-:Y:S07]  /*1590*/  @!P0 BRA `(.L_x_14) ;  /* 0x0000000000308947 */ /* 0x000fee0003800000 */
[----:B------:R-:W-:Y:S02]  /*15a0*/  ULDC UR16, c[0x0][0x64c] ;  /* 0x0001930000107ab9 */ /* 0x000fe40000000800 */
        /* <DEDUP_REMOVED lines=8> */
[----:B------:R-:W-:-:S07]  /*1630*/  UIMAD.WIDE.U32.X UR8, UR18, UR9, UR16, UP1 ;  /* 0x00000009120872a5 */ /* 0x000fce00088e0410 */
[----:B------:R-:W-:Y:S01]  /*1640*/  UMOV UR10, UR8 ;  /* 0x00000008000a7c82 */ /* 0x000fe20008000000 */
[----:B------:R-:W-:-:S05]  /*1650*/  UMOV UR11, UR9 ;  /* 0x00000009000b7c82 */ /* 0x000fca0008000000 */
.L_x_14:
[----:B------:R-:W-:Y:S01]  /*1660*/  USHF.R.U64 UR9, UR10, UR22, UR11 ;  /* 0x000000160a097299 */ /* 0x000fe2000800120b */
[----:B------:R-:W-:Y:S01]  /*1670*/  IMAD.MOV.U32 R0, RZ, RZ, 0x1 ;  /* 0x00000001ff007424 */ /* 0x000fe200078e00ff */
[----:B------:R-:W-:Y:S01]  /*1680*/  USHF.L.U32 UR8, UR24, UR21, URZ ;  /* 0x0000001518087299 */ /* 0x000fe2000800063f */
[----:B------:R-:W-:Y:S01]  /*1690*/  IMAD.U32 R19, RZ, RZ, UR4 ;  /* 0x00000004ff137e24 */ /* 0x000fe2000f8e00ff */
[----:B------:R-:W-:Y:S02]  /*16a0*/  ULOP3.LUT UR15, UR25, UR15, URZ, 0xc0, !UPT ;  /* 0x0000000f190f7292 */ /* 0x000fe4000f8ec03f */
[----:B------:R-:W-:Y:S02]  /*16b0*/  UIADD3 UR10, -UR9, URZ, URZ ;  /* 0x0000003f090a7290 */ /* 0x000fe4000fffe13f */
[----:B------:R-:W-:Y:S02]  /*16c0*/  UIMAD UR15, UR8, UR9, UR15 ;  /* 0x00000009080f72a4 */ /* 0x000fe4000f8e020f */
[----:B------:R-:W-:-:S02]  /*16d0*/  ULOP3.LUT UR19, UR20, UR19, URZ, 0xc0, !UPT ;  /* 0x0000001314137292 */ /* 0x000fc4000f8ec03f */
[----:B------:R-:W-:Y:S01]  /*16e0*/  UIMAD UR8, UR10, UR23, UR26 ;  /* 0x000000170a0872a4 */ /* 0x000fe2000f8e021a */
[----:B------:R-:W-:Y:S01]  /*16f0*/  ULDC UR9, c[0x0][0x610] ;  /* 0x0001840000097ab9 */ /* 0x000fe20000000800 */
[----:B------:R-:W-:Y:S02]  /*1700*/  UISETP.NE.AND UP1, UPT, UR38, URZ, UPT ;  /* 0x0000003f2600728c */ /* 0x000fe4000bf25270 */
[----:B------:R-:W-:Y:S02]  /*1710*/  UIMAD UR7, UR15, UR9, UR7 ;  /* 0x000000090f0772a4 */ /* 0x000fe4000f8e0207 */
[----:B------:R-:W-:-:S04]  /*1720*/  UIMAD UR8, UR8, UR5, UR19 ;  /* 0x00000005080872a4 */ /* 0x000fc8000f8e0213 */
[----:B------:R-:W-:Y:S02]  /*1730*/  USEL UR5, UR8, UR7, !UP1 ;  /* 0x0000000708057287 */ /* 0x000fe4000c800000 */
[----:B------:R-:W-:-:S04]  /*1740*/  USEL UR7, UR7, UR8, !UP1 ;  /* 0x0000000807077287 */ /* 0x000fc8000c800000 */
[----:B------:R-:W-:Y:S02]  /*1750*/  IMAD.U32 R2, RZ, RZ, UR5 ;  /* 0x00000005ff027e24 */ /* 0x000fe4000f8e00ff */
[----:B------:R-:W-:-:S07]  /*1760*/  IMAD.U32 R18, RZ, RZ, UR7 ;  /* 0x00000007ff127e24 */ /* 0x000fce000f8e00ff */
.L_x_12:
[----:B------:R-:W-:Y:S05]  /*1770*/  @!P1 BRA `(.L_x_15) ;  /* 0x00000000000c9947 */ /* 0x000fea0003800000 */
[----:B------:R-:W-:Y:S01]  /*1780*/  UCGABAR_WAIT ;  /* 0x0000000000007dc7 */ /* 0x000fe20008000000 */
[----:B------:R-:W-:Y:S01]  /*1790*/  CCTL.IVALL ;  /* 0x00000000ff00798f */ /* 0x000fe20002000000 */
[----:B------:R-:W-:Y:S05]  /*17a0*/  BRA `(.L_x_16) ;  /* 0x0000000000047947 */ /* 0x000fea0003800000 */
.L_x_15:
[----:B------:R-:W-:Y:S06]  /*17b0*/  BAR.SYNC.DEFER_BLOCKING 0x0 ;  /* 0x0000000000007b1d */ /* 0x000fec0000010000 */
.L_x_16:
[----:B------:R-:W-:Y:S02]  /*17c0*/  ULDC UR4, c[0x0][0x28c] ;  /* 0x0000a30000047ab9 */ /* 0x000fe40000000800 */
[----:B------:R-:W-:-:S04]  /*17d0*/  UIADD3 UR4, UR4, 0x1f, URZ ;  /* 0x0000001f04047890 */ /* 0x000fc8000fffe03f */
[----:B------:R-:W-:-:S04]  /*17e0*/  USHF.R.S32.HI UR5, URZ, 0x1f, UR4 ;  /* 0x0000001f3f057899 */ /* 0x000fc80008011404 */
[----:B------:R-:W-:-:S04]  /*17f0*/  ULEA.HI UR5, UR5, UR4, URZ, 0x5 ;  /* 0x0000000405057291 */ /* 0x000fc8000f8f283f */
[----:B------:R-:W-:Y:S01]  /*1800*/  USHF.R.S32.HI UR39, URZ, 0x5, UR5 ;  /* 0x000000053f277899 */ /* 0x000fe20008011405 */
[----:B------:R-:W-:Y:S11]  /*1810*/  @!P2 BRA `(.L_x_17) ;  /* 0x0000003000a0a947 */ /* 0x000ff60003800000 */
[----:B------:R-:W-:-:S06]  /*1820*/  UISETP.GT.U32.AND UP1, UPT, UR14, 0x1, UPT ;  /* 0x000000010e00788c */ /* 0x000fcc000bf24070 */
[----:B------:R-:W-:-:S13]  /*1830*/  PLOP3.LUT P0, PT, PT, PT, UP1, 0x80, 0x0 ;  /* 0x000000000000781c */ /* 0x000fda0003f0f018 */
[----:B------:R-:W-:Y:S05]  /*1840*/  @P0 EXIT ;  /* 0x000000000000094d */ /* 0x000fea0003800000 */
.L_x_18:
[----:B------:R-:W-:-:S08]  /*1850*/  NOP ;  /* 0x0000000000007918 */ /* 0x000fd00000000000 */
[----:B------:R-:W0:Y:S02]  /*1860*/  USETMAXREG.TRY_ALLOC.CTAPOOL UP1, 0xe8 ;  /* 0x000000e8000079c8 */ /* 0x000e240008020600 */
[----:B0-----:R-:W-:-:S13]  /*1870*/  PLOP3.LUT P0, PT, PT, PT, UP1, 0x80, 0x0 ;  /* 0x000000000000781c */ /* 0x001fda0003f0f018 */
[----:B------:R-:W-:Y:S05]  /*1880*/  @!P0 BRA `(.L_x_18) ;  /* 0xfffffffc00f08947 */ /* 0x000fea000383ffff */
[----:B------:R-:W-:-:S13]  /*1890*/  LOP3.LUT P0, RZ, R0, 0xff, RZ, 0xc0, !PT ;  /* 0x000000ff00ff7812 */ /* 0x000fda000780c0ff */
[----:B------:R-:W-:Y:S05]  /*18a0*/  @!P0 EXIT ;  /* 0x000000000000894d */ /* 0x000fea0003800000 */
[----:B------:R-:W0:Y:S01]  /*18b0*/  S2UR UR5, SR_CgaCtaId ;  /* 0x00000000000579c3 */ /* 0x000e220000008800 */
[CC--:B------:R-:W-:Y:S01]  /*18c0*/  LEA.HI R0, R9.reuse, R4.reuse, RZ, 0x2 ;  /* 0x0000000409007211 */ /* 0x0c0fe200078f10ff */
[----:B------:R-:W-:Y:S01]  /*18d0*/  USHF.R.U32.HI UR4, URZ, 0x5, UR39 ;  /* 0x000000053f047899 */ /* 0x000fe20008011627 */
[----:B------:R-:W-:Y:S01]  /*18e0*/  LEA.HI R9, R9, R4, RZ, 0x5 ;  /* 0x0000000409097211 */ /* 0x000fe200078f28ff */
[----:B------:R-:W-:Y:S01]  /*18f0*/  UMOV UR41, 0x400 ;  /* 0x0000040000297882 */ /* 0x000fe20000000000 */
[--C-:B------:R-:W-:Y:S01]  /*1900*/  SHF.R.S32.HI R50, RZ, 0x2, R0.reuse ;  /* 0x00000002ff327819 */ /* 0x100fe20000011400 */
[----:B------:R-:W-:Y:S01]  /*1910*/  ULOP3.LUT UR44, UR39, 0x1f, URZ, 0xc0, !UPT ;  /* 0x0000001f272c7892 */ /* 0x000fe2000f8ec03f */
[----:B------:R-:W-:Y:S01]  /*1920*/  SHF.R.S32.HI R3, RZ, 0x1f, R0 ;  /* 0x0000001fff037819 */ /* 0x000fe20000011400 */
[----:B------:R-:W1:Y:S01]  /*1930*/  LDC.64 R54, c[0x0][0x5c8] ;  /* 0x00017200ff367b82 */ /* 0x000e620000000a00 */
[----:B------:R-:W-:Y:S01]  /*1940*/  ULOP3.LUT UR4, UR4, 0x1, URZ, 0xc0, !UPT ;  /* 0x0000000104047892 */ /* 0x000fe2000f8ec03f */
[----:B------:R-:W-:Y:S01]  /*1950*/  SHF.R.S32.HI R9, RZ, 0x5, R9 ;  /* 0x00000005ff097819 */ /* 0x000fe20000011409 */
[----:B------:R-:W-:Y:S01]  /*1960*/  USEL UR44, UR44, URZ, !UP0 ;  /* 0x0000003f2c2c7287 */ /* 0x000fe2000c000000 */
[----:B------:R-:W-:Y:S01]  /*1970*/  LEA.HI R5, R3, R50, RZ, 0x3 ;  /* 0x0000003203057211 */ /* 0x000fe200078f18ff */
[----:B------:R-:W-:Y:S01]  /*1980*/  UISETP.EQ.U32.AND UP0, UPT, UR4, 0x1, !UP0 ;  /* 0x000000010400788c */ /* 0x000fe2000c702070 */
[----:B------:R-:W-:Y:S01]  /*1990*/  LOP3.LUT R3, R0, 0xfffffffc, RZ, 0xc0, !PT ;  /* 0xfffffffc00037812 */ /* 0x000fe200078ec0ff */
[----:B------:R-:W-:Y:S01]  /*19a0*/  VIADD R0, R57, 0xffffffff ;  /* 0xffffffff39007836 */ /* 0x000fe20000000000 */
[----:B------:R-:W2:Y:S01]  /*19b0*/  LDC R56, c[0x0][0x288] ;  /* 0x0000a200ff387b82 */ /* 0x000ea20000000800 */
[----:B------:R-:W-:Y:S01]  /*19c0*/  LOP3.LUT R5, R5, 0xfffffff8, RZ, 0xc0, !PT ;  /* 0xfffffff805057812 */ /* 0x000fe200078ec0ff */
[----:B------:R-:W-:Y:S01]  /*19d0*/  UISETP.LT.AND UP1, UPT, UR39, 0x1, UPT ;  /* 0x000000012700788c */ /* 0x000fe2000bf21270 */
[----:B------:R-:W-:Y:S01]  /*19e0*/  IMAD.IADD R3, R4, 0x1, -R3 ;  /* 0x0000000104037824 */ /* 0x000fe200078e0a03 */
[C---:B------:R-:W-:Y:S01]  /*19f0*/  ISETP.NE.AND P0, PT, R0.reuse, RZ, PT ;  /* 0x000000ff0000720c */ /* 0x040fe20003f05270 */
[----:B------:R-:W-:Y:S01]  /*1a00*/  IMAD.SHL.U32 R0, R0, 0x8, RZ ;  /* 0x0000000800007824 */ /* 0x000fe200078e00ff */
[----:B------:R-:W-:Y:S01]  /*1a10*/  ULDC UR43, c[0x0][0x658] ;  /* 0x00019600002b7ab9 */ /* 0x000fe20000000800 */
[----:B------:R-:W-:Y:S01]  /*1a20*/  IMAD.IADD R50, R50, 0x1, -R5 ;  /* 0x0000000132327824 */ /* 0x000fe200078e0a05 */
[----:B0-----:R-:W-:Y:S01]  /*1a30*/  ULEA UR41, UR5, UR41, 0x18 ;  /* 0x0000002905297291 */ /* 0x001fe2000f8ec03f */
[----:B------:R-:W-:Y:S01]  /*1a40*/  IMAD.SHL.U32 R52, R3, 0x2, RZ ;  /* 0x0000000203347824 */ /* 0x000fe200078e00ff */
[----:B------:R-:W-:Y:S01]  /*1a50*/  LOP3.LUT R0, R0, 0x8, RZ, 0xc0, !PT ;  /* 0x0000000800007812 */ /* 0x000fe200078ec0ff */
[C-C-:B------:R-:W-:Y:S01]  /*1a60*/  IMAD R59, R9.reuse, -0x10, -R50.reuse ;  /* 0xfffffff0093b7824 */ /* 0x140fe200078e0a32 */
[----:B------:R-:W-:Y:S01]  /*1a70*/  UIADD3 UR4, UR41, 0x20300, URZ ;  /* 0x0002030029047890 */ /* 0x000fe2000fffe03f */
[--C-:B------:R-:W-:Y:S01]  /*1a80*/  SHF.R.S32.HI R51, RZ, 0x1f, R50.reuse ;  /* 0x0000001fff337819 */ /* 0x100fe20000011432 */
[----:B------:R-:W-:Y:S01]  /*1a90*/  UIADD3 UR5, UR41, 0x300, URZ ;  /* 0x0000030029057890 */ /* 0x000fe2000fffe03f */
[----:B------:R-:W-:Y:S01]  /*1aa0*/  SEL R60, RZ, 0x1, P0 ;  /* 0x00000001ff3c7807 */ /* 0x000fe20000000000 */
[----:B------:R-:W-:Y:S01]  /*1ab0*/  UIADD3 UR52, UR41, 0x210, URZ ;  /* 0x0000021029347890 */ /* 0x000fe2000fffe03f */
[----:B-1----:R-:W-:Y:S01]  /*1ac0*/  SHF.L.U64.HI R55, R54, 0x3, R55 ;  /* 0x0000000336377819 */ /* 0x002fe20000010237 */
[----:B------:R-:W-:Y:S01]  /*1ad0*/  USHF.R.U32.HI UR4, URZ, 0x4, UR4 ;  /* 0x000000043f047899 */ /* 0x000fe20008011604 */
[----:B------:R-:W-:Y:S01]  /*1ae0*/  IMAD.WIDE R50, R9, 0x10, R50 ;  /* 0x0000001009327825 */ /* 0x000fe200078e0232 */
[----:B------:R-:W-:Y:S01]  /*1af0*/  USHF.R.U32.HI UR5, URZ, 0x4, UR5 ;  /* 0x000000043f057899 */ /* 0x000fe20008011605 */
[----:B------:R-:W-:Y:S01]  /*1b00*/  LOP3.LUT R61, R0, 0x8, RZ, 0x3c, !PT ;  /* 0x00000008003d7812 */ /* 0x000fe200078e3cff */
[----:B------:R-:W-:Y:S01]  /*1b10*/  UMOV UR6, 0xffffffff ;  /* 0xffffffff00067882 */ /* 0x000fe20000000000 */
[----:B------:R-:W-:Y:S01]  /*1b20*/  ULDC UR8, c[0x0][0x284] ;  /* 0x0000a10000087ab9 */ /* 0x000fe20000000800 */
[----:B------:R-:W-:Y:S01]  /*1b30*/  USEL UR50, UR39, 0x1, UP1 ;  /* 0x0000000127327887 */ /* 0x000fe20008800000 */
[----:B------:R-:W-:Y:S01]  /*1b40*/  IMAD.SHL.U32 R54, R54, 0x8, RZ ;  /* 0x0000000836367824 */ /* 0x000fe200078e00ff */
[----:B------:R-:W-:Y:S01]  /*1b50*/  USHF.L.U32 UR6, UR6, UR43, URZ ;  /* 0x0000002b06067299 */ /* 0x000fe2000800063f */
[----:B--2---:R-:W-:Y:S01]  /*1b60*/  IMAD R56, R3, -0x2, R56 ;  /* 0xfffffffe03387824 */ /* 0x004fe200078e0238 */
[----:B------:R-:W-:Y:S01]  /*1b70*/  ULOP3.LUT UR4, UR4, 0x3fff, URZ, 0xc0, !UPT ;  /* 0x00003fff04047892 */ /* 0x000fe2000f8ec03f */
[----:B------:R-:W-:Y:S01]  /*1b80*/  LEA R57, R57, UR52, 0x3 ;  /* 0x0000003439397c11 */ /* 0x000fe2000f8e18ff */
[----:B------:R-:W-:Y:S01]  /*1b90*/  ULOP3.LUT UR5, UR5, 0x3fff, URZ, 0xc0, !UPT ;  /* 0x00003fff05057892 */ /* 0x000fe2000f8ec03f */
[----:B------:R-:W-:Y:S01]  /*1ba0*/  LOP3.LUT R58, R0, 0x18, RZ, 0x3c, !PT ;  /* 0x00000018003a7812 */ /* 0x000fe200078e3cff */
[----:B------:R-:W-:Y:S01]  /*1bb0*/  VIADD R59, R59, UR8 ;  /* 0x000000083b3b7c36 */ /* 0x000fe20008000000 */
[----:B------:R-:W-:Y:S01]  /*1bc0*/  SHF.R.S32.HI R53, RZ, 0x1f, R52 ;  /* 0x0000001fff357819 */ /* 0x000fe20000011434 */
[----:B------:R-:W-:Y:S01]  /*1bd0*/  ULDC UR42, c[0x0][0x600] ;  /* 0x00018000002a7ab9 */ /* 0x000fe20000000800 */
[----:B------:R-:W-:Y:S01]  /*1be0*/  UMOV UR7, 0x1 ;  /* 0x0000000100077882 */ /* 0x000fe20000000000 */
[----:B------:R-:W-:-:S02]  /*1bf0*/  ULOP3.LUT UR51, UR36, 0x1, URZ, 0xfc, !UPT ;  /* 0x0000000124337892 */ /* 0x000fc4000f8efc3f */
[----:B------:R-:W-:Y:S02]  /*1c00*/  USHF.L.U32 UR49, UR39, 0x1, URZ ;  /* 0x0000000127317899 */ /* 0x000fe4000800063f */
[----:B------:R-:W-:Y:S02]  /*1c10*/  USHF.L.U64.HI UR40, UR54, 0x1, UR37 ;  /* 0x0000000136287899 */ /* 0x000fe40008010225 */
[----:B------:R-:W-:Y:S02]  /*1c20*/  UIADD3 UR42, UR42, -0x1, URZ ;  /* 0xffffffff2a2a7890 */ /* 0x000fe4000fffe03f */
[----:B------:R-:W-:Y:S02]  /*1c30*/  USHF.L.U32 UR43, UR7, UR43, URZ ;  /* 0x0000002b072b7299 */ /* 0x000fe4000800063f */
[----:B------:R-:W-:Y:S02]  /*1c40*/  UIADD3 UR50, -UR50, UR39, URZ ;  /* 0x0000002732327290 */ /* 0x000fe4000fffe13f */
[----:B------:R-:W-:-:S02]  /*1c50*/  ULOP3.LUT UR45, URZ, UR6, URZ, 0x33, !UPT ;  /* 0x000000063f2d7292 */ /* 0x000fc4000f8e333f */
[----:B------:R-:W-:Y:S02]  /*1c60*/  USEL UR46, URZ, 0x1, !UP0 ;  /* 0x000000013f2e7887 */ /* 0x000fe4000c000000 */
[----:B------:R-:W-:Y:S02]  /*1c70*/  ULOP3.LUT UR47, UR4, 0x10000, URZ, 0xfc, !UPT ;  /* 0x00010000042f7892 */ /* 0x000fe4000f8efc3f */
[----:B------:R-:W-:-:S12]  /*1c80*/  ULOP3.LUT UR48, UR5, 0x10000, URZ, 0xfc, !UPT ;  /* 0x0001000005307892 */ /* 0x000fd8000f8efc3f */
.L_x_86:
[----:B------:R-:W-:-:S04]  /*1c90*/  SHF.L.U32 R0, R60, 0x1f, RZ ;  /* 0x0000001f3c007819 */ /* 0x000fc800000006ff */
[----:B------:R-:W0:Y:S02]  /*1ca0*/  SYNCS.PHASECHK.TRANS64.TRYWAIT P0, [R57+URZ+-0x8], R0 ;  /* 0xfffff800390075a7 */ /* 0x000e24000800017f */
[----:B01234-:R-:W-:Y:S05]  /*1cb0*/  @!P0 BRA `(.L_x_19) ;  /* 0x0000004c00748947 */ /* 0x01ffea0003800000 */
.L_x_136:
[----:B------:R-:W-:Y:S02]  /*1cc0*/  ULDC UR4, c[0x0][0x28c] ;  /* 0x0000a30000047ab9 */ /* 0x000fe40000000800 */
[----:B------:R-:W-:-:S13]  /*1cd0*/  ISETP.LT.AND P0, PT, RZ, UR4, PT ;  /* 0x00000004ff007c0c */ /* 0x000fda000bf01270 */
[----:B------:R-:W-:Y:S05]  /*1ce0*/  @P0 BRA `(.L_x_20) ;  /* 0x0000000000400947 */ /* 0x000fea0003800000 */
[----:B0-----:R-:W-:Y:S01]  /*1cf0*/  MOV R0, 0x0 ;  /* 0x0000000000007802 */ /* 0x001fe20000000f00 */
[----:B------:R-:W-:Y:S01]  /*1d00*/  ULDC.64 UR4, c[0x4][0x68] ;  /* 0x01001a0000047ab9 */ /* 0x000fe20000000a00 */
[----:B------:R-:W-:Y:S01]  /*1d10*/  ULDC.64 UR6, c[0x4][0x8] ;  /* 0x0100020000067ab9 */ /* 0x000fe20000000a00 */
[----:B------:R-:W-:Y:S01]  /*1d20*/  IMAD.U32 R4, RZ, RZ, UR4 ;  /* 0x00000004ff047e24 */ /* 0x000fe2000f8e00ff */
[----:B------:R0:W1:Y:S01]  /*1d30*/  LDC.64 R14, c[0x4][R0] ;  /* 0x01000000000e7b82 */ /* 0x0000620000000a00 */
[----:B------:R-:W-:Y:S01]  /*1d40*/  IMAD.U32 R5, RZ, RZ, UR5 ;  /* 0x00000005ff057e24 */ /* 0x000fe2000f8e00ff */
[----:B------:R-:W-:Y:S01]  /*1d50*/  ULDC.64 UR4, c[0x4][0x70] ;  /* 0x01001c0000047ab9 */ /* 0x000fe20000000a00 */
[----:B------:R-:W-:Y:S02]  /*1d60*/  IMAD.U32 R10, RZ, RZ, UR6 ;  /* 0x00000006ff0a7e24 */ /* 0x000fe4000f8e00ff */
[----:B------:R-:W-:Y:S02]  /*1d70*/  IMAD.U32 R6, RZ, RZ, UR4 ;  /* 0x00000004ff067e24 */ /* 0x000fe4000f8e00ff */
[----:B------:R-:W-:-:S02]  /*1d80*/  IMAD.U32 R7, RZ, RZ, UR5 ;  /* 0x00000005ff077e24 */ /* 0x000fc4000f8e00ff */
[----:B------:R-:W-:Y:S02]  /*1d90*/  IMAD.U32 R11, RZ, RZ, UR7 ;  /* 0x00000007ff0b7e24 */ /* 0x000fe4000f8e00ff */
[----:B------:R-:W-:Y:S02]  /*1da0*/  IMAD.MOV.U32 R8, RZ, RZ, 0x1e1 ;  /* 0x000001e1ff087424 */ /* 0x000fe400078e00ff */
[----:B------:R-:W-:Y:S02]  /*1db0*/  IMAD.MOV.U32 R12, RZ, RZ, 0x1 ;  /* 0x00000001ff0c7424 */ /* 0x000fe400078e00ff */
[----:B0-----:R-:W-:-:S07]  /*1dc0*/  IMAD.MOV.U32 R13, RZ, RZ, RZ ;  /* 0x000000ffff0d7224 */ /* 0x001fce00078e00ff */
[----:B------:R-:W-:-:S07]  /*1dd0*/  LEPC R20, `(.L_x_20) ;  /* 0x000000001014794e */ /* 0x000fce0000000000 */
[----:B-1---5:R-:W-:Y:S05]  /*1de0*/  CALL.ABS.NOINC R14 ;  /* 0x000000000e007343 */ /* 0x022fea0003c00000 */
.L_x_20:
[----:B0-----:R-:W-:-:S05]  /*1df0*/  IMAD.U32 R0, RZ, RZ, UR51 ;  /* 0x00000033ff007e24 */ /* 0x001fca000f8e00ff */
[----:B------:R-:W-:-:S13]  /*1e00*/  ISETP.NE.AND P0, PT, R0, 0x3, PT ;  /* 0x000000030000780c */ /* 0x000fda0003f05270 */
[----:B------:R-:W-:Y:S05]  /*1e10*/  @!P0 BRA `(.L_x_21) ;  /* 0x0000000000048947 */ /* 0x000fea0003800000 */
[----:B------:R-:W-:Y:S01]  /*1e20*/  BPT.TRAP 0x1 ;  /* 0x000000040000795c */ /* 0x000fe20000300000 */
.L_x_21:
[----:B------:R-:W-:Y:S02]  /*1e30*/  IMAD.U32 R3, RZ, RZ, UR44 ;  /* 0x0000002cff037e24 */ /* 0x000fe4000f8e00ff */
[----:B------:R-:W-:-:S03]  /*1e40*/  IMAD.U32 R0, RZ, RZ, UR46 ;  /* 0x0000002eff007e24 */ /* 0x000fc6000f8e00ff */
[----:B------:R-:W-:Y:S02]  /*1e50*/  LEA R3, R3, UR41, 0x3 ;  /* 0x0000002903037c11 */ /* 0x000fe4000f8e18ff */
[----:B------:R-:W-:-:S04]  /*1e60*/  SHF.L.U32 R0, R0, 0x1f, RZ ;  /* 0x0000001f00007819 */ /* 0x000fc800000006ff */
[----:B------:R0:W1:Y:S01]  /*1e70*/  SYNCS.PHASECHK.TRANS64.TRYWAIT P1, [R3+URZ], R0 ;  /* 0x00000000030075a7 */ /* 0x000062000802017f */
[----:B------:R-:W-:Y:S05]  /*1e80*/  @!P0 BRA `(.L_x_22) ;  /* 0x0000000000048947 */ /* 0x000fea0003800000 */
[----:B------:R-:W-:Y:S01]  /*1e90*/  BPT.TRAP 0x1 ;  /* 0x000000040000795c */ /* 0x000fe20000300000 */
.L_x_22:
[----:B-1----:R-:W-:Y:S05]  /*1ea0*/  @P1 BRA `(.L_x_23) ;  /* 0x0000000000081947 */ /* 0x002fea0003800000 */
[----:B------:R-:W1:Y:S02]  /*1eb0*/  SYNCS.PHASECHK.TRANS64.TRYWAIT P1, [R3+URZ], R0 ;  /* 0x00000000030075a7 */ /* 0x000e64000802017f */
[----:B-1----:R-:W-:Y:S05]  /*1ec0*/  @!P1 BRA `(.L_x_24) ;  /* 0x0000004c00049947 */ /* 0x002fea0003800000 */
.L_x_23:
[----:B------:R-:W-:Y:S05]  /*1ed0*/  WARPSYNC.ALL ;  /* 0x0000000000007948 */ /* 0x000fea0003800000 */
[----:B------:R-:W-:Y:S01]  /*1ee0*/  ULEA UR8, UR44, UR48, 0x8 ;  /* 0x000000302c087291 */ /* 0x000fe2000f8e403f */
[----:B------:R-:W-:Y:S01]  /*1ef0*/  WARPGROUP.ARRIVE ;  /* 0x00000000000079c5 */ /* 0x000fe20000000000 */
[----:B------:R-:W-:Y:S01]  /*1f00*/  UIMAD UR9, UR44, 0xc0, UR47 ;  /* 0x000000c02c0978a4 */ /* 0x000fe2000f8e022f */
[----:B01----:R-:W-:Y:S01]  /*1f10*/  IMAD.U32 R0, RZ, RZ, UR50 ;  /* 0x00000032ff007e24 */ /* 0x003fe2000f8e00ff */
[----:B------:R-:W-:Y:S01]  /*1f20*/  UMOV UR5, 0x80000020 ;  /* 0x8000002000057882 */ /* 0x000fe20000000000 */
[----:B------:R-:W-:Y:S01]  /*1f30*/  UMOV UR7, 0x80000020 ;  /* 0x8000002000077882 */ /* 0x000fe20000000000 */
[----:B------:R-:W-:Y:S01]  /*1f40*/  UIADD3 UR10, UR9, 0x40, URZ ;  /* 0x00000040090a7890 */ /* 0x000fe2000fffe03f */
[----:B------:R-:W-:-:S02]  /*1f50*/  UMOV UR4, UR8 ;  /* 0x0000000800047c82 */ /* 0x000fc40008000000 */
[----:B------:R-:W-:Y:S01]  /*1f60*/  UMOV UR6, UR9 ;  /* 0x0000000900067c82 */ /* 0x000fe20008000000 */
[----:B------:R-:W-:Y:S01]  /*1f70*/  UIADD3 UR11, UR9, 0x80, URZ ;  /* 0x00000080090b7890 */ /* 0x000fe2000fffe03f */
[----:B------:R-:W-:Y:S01]  /*1f80*/  HGMMA.64x16x16.F32 R40, gdesc[UR4], RZ, !UPT, gsb0 ;  /* 0x00200000042879f0 */ /* 0x000fe2000c0008ff */
[----:B------:R-:W-:Y:S01]  /*1f90*/  UMOV UR7, 0x80000020 ;  /* 0x8000002000077882 */ /* 0x000fe20000000000 */
[----:B------:R-:W-:Y:S01]  /*1fa0*/  UMOV UR6, UR10 ;  /* 0x0000000a00067c82 */ /* 0x000fe20008000000 */
[----:B------:R-:W-:Y:S01]  /*1fb0*/  ISETP.GE.AND P1, PT, R0, 0x1, PT ;  /* 0x000000010000780c */ /* 0x000fe20003f26270 */
[----:B------:R-:W-:Y:S02]  /*1fc0*/  WARPGROUP.DEPBAR.LE gsb0, 0x0 ;  /* 0x00008000000079c5 */ /* 0x000fe40000010000 */
[----:B------:R-:W-:-:S06]  /*1fd0*/  WARPGROUP.ARRIVE ;  /* 0x00000000000079c5 */ /* 0x000fcc0000000000 */
[----:B------:R-:W-:Y:S01]  /*1fe0*/  HGMMA.64x16x16.F32 R32, gdesc[UR4], RZ, !UPT, gsb0 ;  /* 0x00200000042079f0 */ /* 0x000fe2000c0008ff */
[----:B------:R-:W-:Y:S01]  /*1ff0*/  UMOV UR6, UR11 ;  /* 0x0000000b00067c82 */ /* 0x000fe20008000000 */
[----:B------:R-:W-:Y:S01]  /*2000*/  UMOV UR7, 0x80000020 ;  /* 0x8000002000077882 */ /* 0x000fe20000000000 */
[----:B------:R-:W-:Y:S02]  /*2010*/  WARPGROUP.DEPBAR.LE gsb0, 0x0 ;  /* 0x00008000000079c5 */ /* 0x000fe40000010000 */
[----:B------:R-:W-:-:S06]  /*2020*/  WARPGROUP.ARRIVE ;  /* 0x00000000000079c5 */ /* 0x000fcc0000000000 */
[----:B------:R-:W-:Y:S01]  /*2030*/  HGMMA.64x16x16.F32 R24, gdesc[UR4], RZ, !UPT, gsb0 ;  /* 0x00200000041879f0 */ /* 0x000fe2000c0008ff */
[----:B------:R-:W-:Y:S02]  /*2040*/  UIADD3 UR4, UR8, 0x2, URZ ;  /* 0x0000000208047890 */ /* 0x000fe4000fffe03f */
[----:B------:R-:W-:Y:S01]  /*2050*/  UIADD3 UR6, UR9, 0x2, URZ ;  /* 0x0000000209067890 */ /* 0x000fe2000fffe03f */
[----:B------:R-:W-:Y:S01]  /*2060*/  UMOV UR5, 0x80000020 ;  /* 0x8000002000057882 */ /* 0x000fe20000000000 */
[----:B------:R-:W-:Y:S01]  /*2070*/  UMOV UR7, 0x80000020 ;  /* 0x8000002000077882 */ /* 0x000fe20000000000 */
[----:B------:R-:W-:Y:S02]  /*2080*/  UIADD3 UR8, UR9, 0x42, URZ ;  /* 0x0000004209087890 */ /* 0x000fe4000fffe03f */
[----:B------:R-:W-:Y:S01]  /*2090*/  UIADD3 UR9, UR9, 0x82, URZ ;  /* 0x0000008209097890 */ /* 0x000fe2000fffe03f */
[----:B------:R-:W-:Y:S02]  /*20a0*/  WARPGROUP.DEPBAR.LE gsb0, 0x0 ;  /* 0x00008000000079c5 */ /* 0x000fe40000010000 */
[----:B------:R-:W-:-:S06]  /*20b0*/  WARPGROUP.ARRIVE ;  /* 0x00000000000079c5 */ /* 0x000fcc0000000000 */
[----:B------:R-:W-:Y:S01]  /*20c0*/  HGMMA.64x16x16.F32 R40, gdesc[UR4], R40, gsb0 ;  /* 0x00200000042879f0 */ /* 0x000fe20008000828 */
[----:B------:R-:W-:Y:S01]  /*20d0*/  UMOV UR6, UR8 ;  /* 0x0000000800067c82 */ /* 0x000fe20008000000 */
[----:B------:R-:W-:Y:S01]  /*20e0*/  UMOV UR7, 0x80000020 ;  /* 0x8000002000077882 */ /* 0x000fe20000000000 */
[----:B------:R-:W-:Y:S02]  /*20f0*/  WARPGROUP.DEPBAR.LE gsb0, 0x0 ;  /* 0x00008000000079c5 */ /* 0x000fe40000010000 */
[----:B------:R-:W-:-:S06]  /*2100*/  WARPGROUP.ARRIVE ;  /* 0x00000000000079c5 */ /* 0x000fcc0000000000 */
[----:B------:R-:W-:Y:S01]  /*2110*/  HGMMA.64x16x16.F32 R32, gdesc[UR4], R32, gsb0 ;  /* 0x00200000042079f0 */ /* 0x000fe20008000820 */
[----:B------:R-:W-:Y:S01]  /*2120*/  UMOV UR6, UR9 ;  /* 0x0000000900067c82 */ /* 0x000fe20008000000 */
[----:B------:R-:W-:Y:S01]  /*2130*/  UMOV UR7, 0x80000020 ;  /* 0x8000002000077882 */ /* 0x000fe20000000000 */
[----:B------:R-:W-:Y:S02]  /*2140*/  WARPGROUP.DEPBAR.LE gsb0, 0x0 ;  /* 0x00008000000079c5 */ /* 0x000fe40000010000 */
[----:B------:R-:W-:-:S06]  /*2150*/  WARPGROUP.ARRIVE ;  /* 0x00000000000079c5 */ /* 0x000fcc0000000000 */
[----:B------:R-:W-:Y:S03]  /*2160*/  HGMMA.64x16x16.F32 R24, gdesc[UR4], R24, gsb0 ;  /* 0x00200000041879f0 */ /* 0x000fe60008000818 */
[----:B------:R-:W-:Y:S02]  /*2170*/  WARPGROUP.DEPBAR.LE gsb0, 0x0 ;  /* 0x00008000000079c5 */ /* 0x000fe40000010000 */
[----:B------:R-:W-:Y:S05]  /*2180*/  @!P1 BRA `(.L_x_25) ;  /* 0x0000000400409947 */ /* 0x000fea0003800000 */
[----:B------:R-:W-:Y:S01]  /*2190*/  UIADD3 UR4, UR44, 0x1, URZ ;  /* 0x000000012c047890 */ /* 0x000fe2000fffe03f */
[----:B------:R-:W-:Y:S02]  /*21a0*/  IMAD.U32 R0, RZ, RZ, UR50 ;  /* 0x00000032ff007e24 */ /* 0x000fe4000f8e00ff */
[----:B------:R-:W-:Y:S01]  /*21b0*/  IMAD.U32 R3, RZ, RZ, UR44 ;  /* 0x0000002cff037e24 */ /* 0x000fe2000f8e00ff */
[----:B------:R-:W-:-:S04]  /*21c0*/  UISETP.NE.AND UP0, UPT, UR4, 0x20, UPT ;  /* 0x000000200400788c */ /* 0x000fc8000bf05270 */
[----:B------:R-:W-:Y:S02]  /*21d0*/  USEL UR5, URZ, 0x1, UP0 ;  /* 0x000000013f057887 */ /* 0x000fe40008000000 */
[----:B------:R-:W-:Y:S02]  /*21e0*/  USEL UR8, UR4, URZ, UP0 ;  /* 0x0000003f04087287 */ /* 0x000fe40008000000 */
[----:B------:R-:W-:-:S06]  /*21f0*/  ULOP3.LUT UR5, UR46, UR5, URZ, 0x3c, !UPT ;  /* 0x000000052e057292 */ /* 0x000fcc000f8e3c3f */
[----:B------:R-:W-:-:S07]  /*2200*/  IMAD.U32 R6, RZ, RZ, UR5 ;  /* 0x00000005ff067e24 */ /* 0x000fce000f8e00ff */
.L_x_32:
[----:B------:R-:W-:Y:S05]  /*2210*/  @!P0 BRA `(.L_x_26) ;  /* 0x0000000000048947 */ /* 0x000fea0003800000 */
[----:B------:R-:W-:Y:S01]  /*2220*/  BPT.TRAP 0x1 ;  /* 0x000000040000795c */ /* 0x000fe20000300000 */
.L_x_26:
[----:B------:R-:W-:Y:S01]  /*2230*/  ULEA UR4, UR8, UR41, 0x3 ;  /* 0x0000002908047291 */ /* 0x000fe2000f8e183f */
[----:B------:R-:W-:-:S08]  /*2240*/  SHF.L.U32 R4, R6, 0x1f, RZ ;  /* 0x0000001f06047819 */ /* 0x000fd000000006ff */
[----:B------:R0:W1:Y:S01]  /*2250*/  SYNCS.PHASECHK.TRANS64.TRYWAIT P1, [UR4], R4 ;  /* 0x00000004ff0075a7 */ /* 0x0000620008020144 */
[----:B------:R-:W-:Y:S05]  /*2260*/  @!P0 BRA `(.L_x_27) ;  /* 0x0000000000048947 */ /* 0x000fea0003800000 */
[----:B------:R-:W-:Y:S01]  /*2270*/  BPT.TRAP 0x1 ;  /* 0x000000040000795c */ /* 0x000fe20000300000 */
.L_x_27:
[----:B-1----:R-:W-:Y:S05]  /*2280*/  @P1 BRA `(.L_x_28) ;  /* 0x0000000000081947 */ /* 0x002fea0003800000 */
[----:B------:R-:W1:Y:S02]  /*2290*/  SYNCS.PHASECHK.TRANS64.TRYWAIT P1, [UR4], R4 ;  /* 0x00000004ff0075a7 */ /* 0x000e640008020144 */
[----:B-1----:R-:W-:Y:S05]  /*22a0*/  @!P1 BRA `(.L_x_29) ;  /* 0x0000004800209947 */ /* 0x002fea0003800000 */
.L_x_28:
[----:B------:R-:W-:Y:S01]  /*22b0*/  ULEA UR9, UR8, UR48, 0x8 ;  /* 0x0000003008097291 */ /* 0x000fe2000f8e403f */
[----:B------:R-:W-:Y:S01]  /*22c0*/  WARPGROUP.ARRIVE ;  /* 0x00000000000079c5 */ /* 0x000fe20000000000 */
[----:B------:R-:W-:Y:S01]  /*22d0*/  UIMAD UR10, UR8, 0xc0, UR47 ;  /* 0x000000c0080a78a4 */ /* 0x000fe2000f8e022f */
[----:B------:R-:W-:Y:S01]  /*22e0*/  UMOV UR5, 0x80000020 ;  /* 0x8000002000057882 */ /* 0x000fe20000000000 */
[----:B------:R-:W-:Y:S02]  /*22f0*/  UMOV UR7, 0x80000020 ;  /* 0x8000002000077882 */ /* 0x000fe40000000000 */
[----:B------:R-:W-:Y:S01]  /*2300*/  UIADD3 UR11, UR10, 0x40, URZ ;  /* 0x000000400a0b7890 */ /* 0x000fe2000fffe03f */
[----:B------:R-:W-:Y:S02]  /*2310*/  UMOV UR4, UR9 ;  /* 0x0000000900047c82 */ /* 0x000fe40008000000 */
[----:B------:R-:W-:Y:S01]  /*2320*/  UMOV UR6, UR10 ;  /* 0x0000000a00067c82 */ /* 0x000fe20008000000 */
[----:B------:R-:W-:Y:S01]  /*2330*/  UIADD3 UR12, UR10, 0x80, URZ ;  /* 0x000000800a0c7890 */ /* 0x000fe2000fffe03f */
[----:B------:R-:W-:Y:S01]  /*2340*/  HGMMA.64x16x16.F32 R40, gdesc[UR4], R40, gsb0 ;  /* 0x00200000042879f0 */ /* 0x000fe20008000828 */
[----:B------:R-:W-:Y:S01]  /*2350*/  UMOV UR7, 0x80000020 ;  /* 0x8000002000077882 */ /* 0x000fe20000000000 */
[----:B------:R-:W-:Y:S01]  /*2360*/  UMOV UR6, UR11 ;  /* 0x0000000b00067c82 */ /* 0x000fe20008000000 */
[----:B------:R-:W-:-:S02]  /*2370*/  WARPGROUP.DEPBAR.LE gsb0, 0x0 ;  /* 0x00008000000079c5 */ /* 0x000fc40000010000 */
[----:B------:R-:W-:-:S06]  /*2380*/  WARPGROUP.ARRIVE ;  /* 0x00000000000079c5 */ /* 0x000fcc0000000000 */
[----:B------:R-:W-:Y:S01]  /*2390*/  HGMMA.64x16x16.F32 R32, gdesc[UR4], R32, gsb0 ;  /* 0x00200000042079f0 */ /* 0x000fe20008000820 */
[----:B------:R-:W-:Y:S01]  /*23a0*/  UMOV UR6, UR12 ;  /* 0x0000000c00067c82 */ /* 0x000fe20008000000 */
[----:B------:R-:W-:Y:S01]  /*23b0*/  UMOV UR7, 0x80000020 ;  /* 0x8000002000077882 */ /* 0x000fe20000000000 */
[----:B------:R-:W-:Y:S02]  /*23c0*/  WARPGROUP.DEPBAR.LE gsb0, 0x0 ;  /* 0x00008000000079c5 */ /* 0x000fe40000010000 */
[----:B------:R-:W-:-:S06]  /*23d0*/  WARPGROUP.ARRIVE ;  /* 0x00000000000079c5 */ /* 0x000fcc0000000000 */
[----:B------:R-:W-:Y:S01]  /*23e0*/  HGMMA.64x16x16.F32 R24, gdesc[UR4], R24, gsb0 ;  /* 0x00200000041879f0 */ /* 0x000fe20008000818 */
        /* <DEDUP_REMOVED lines=21> */
[----:B------:R-:W-:Y:S01]  /*2540*/  BPT.TRAP 0x1 ;  /* 0x000000040000795c */ /* 0x000fe20000300000 */
.L_x_30:
[----:B------:R-:W-:Y:S01]  /*2550*/  ISETP.NE.AND P1, PT, R22, RZ, PT ;  /* 0x000000ff1600720c */ /* 0x000fe20003f25270 */
[----:B------:R-:W-:-:S12]  /*2560*/  UISETP.GT.U32.AND UP0, UPT, UR36, 0x1, UPT ;  /* 0x000000012400788c */ /* 0x000fd8000bf04070 */
[----:B01----:R-:W-:-:S05]  /*2570*/  @P1 LEA R4, R3, UR41, 0x3 ;  /* 0x0000002903041c11 */ /* 0x003fca000f8e18ff */
[----:B------:R-:W-:-:S05]  /*2580*/  @P1 VIADD R4, R4, 0x100 ;  /* 0x0000010004041836 */ /* 0x000fca0000000000 */
[----:B------:R-:W-:-:S04]  /*2590*/  @P1 PRMT R4, R23, 0x654, R4 ;  /* 0x0000065417041816 */ /* 0x000fc80000000004 */
[----:B------:R0:W-:Y:S01]  /*25a0*/  @P1 SYNCS.ARRIVE.TRANS64.RED.A1T0 RZ, [R4+URZ], RZ ;  /* 0x000000ff04ff19a7 */ /* 0x0001e2000810043f */
[----:B------:R-:W-:-:S13]  /*25b0*/  PLOP3.LUT P1, PT, PT, PT, UP0, 0x80, 0x0 ;  /* 0x000000000000781c */ /* 0x000fda0003f2f008 */
[----:B0-----:R-:W-:Y:S05]  /*25c0*/  @P1 BRA `(.L_x_31) ;  /* 0x0000000000041947 */ /* 0x001fea0003800000 */
[----:B------:R-:W-:Y:S01]  /*25d0*/  BPT.TRAP 0x1 ;  /* 0x000000040000795c */ /* 0x000fe20000300000 */
.L_x_31:
[----:B------:R-:W-:Y:S01]  /*25e0*/  UIADD3 UR8, UR8, 0x1, URZ ;  /* 0x0000000108087890 */ /* 0x000fe2000fffe03f */
[C---:B------:R-:W-:Y:S01]  /*25f0*/  ISETP.GT.AND P2, PT, R0.reuse, 0x1, PT ;  /* 0x000000010000780c */ /* 0x040fe20003f44270 */
[----:B------:R-:W-:Y:S02]  /*2600*/  VIADD R3, R3, 0x1 ;  /* 0x0000000103037836 */ /* 0x000fe40000000000 */
[----:B------:R-:W-:Y:S01]  /*2610*/  UISETP.NE.AND UP0, UPT, UR8, 0x20, UPT ;  /* 0x000000200800788c */ /* 0x000fe2000bf05270 */
[----:B------:R-:W-:Y:S02]  /*2620*/  VIADD R0, R0, 0xffffffff ;  /* 0xffffffff00007836 */ /* 0x000fe40000000000 */
[C---:B------:R-:W-:Y:S01]  /*2630*/  ISETP.NE.AND P1, PT, R3.reuse, 0x20, PT ;  /* 0x000000200300780c */ /* 0x040fe20003f25270 */
[----:B------:R-:W-:Y:S02]  /*2640*/  USEL UR4, URZ, 0x1, UP0 ;  /* 0x000000013f047887 */ /* 0x000fe40008000000 */
[----:B------:R-:W-:Y:S01]  /*2650*/  USEL UR8, UR8, URZ, UP0 ;  /* 0x0000003f08087287 */ /* 0x000fe20008000000 */
[----:B------:R-:W-:-:S03]  /*2660*/  SEL R3, R3, RZ, P1 ;  /* 0x000000ff03037207 */ /* 0x000fc60000800000 */
[----:B------:R-:W-:Y:S01]  /*2670*/  LOP3.LUT R6, R6, UR4, RZ, 0x3c, !PT ;  /* 0x0000000406067c12 */ /* 0x000fe2000f8e3cff */
[----:B------:R-:W-:Y:S07]  /*2680*/  @P2 BRA `(.L_x_32) ;  /* 0xfffffff800e02947 */ /* 0x000fee000383ffff */
.L_x_25:
[----:B------:R-:W0:Y:S01]  /*2690*/  LDC R0, c[0x0][0x28c] ;  /* 0x0000a300ff007b82 */ /* 0x000e220000000800 */
[----:B------:R1:W-:Y:S01]  /*26a0*/  SYNCS.ARRIVE.TRANS64.A1T0 RZ, [R61+UR52], RZ ;  /* 0x000000ff3dff79a7 */ /* 0x0003e20008100034 */
[----:B0-----:R-:W-:-:S13]  /*26b0*/  ISETP.GE.AND P1, PT, R0, 0x1, PT ;  /* 0x000000010000780c */ /* 0x001fda0003f26270 */
[----:B-1----:R-:W-:Y:S05]  /*26c0*/  @!P1 BRA `(.L_x_33) ;  /* 0x0000000000409947 */ /* 0x002fea0003800000 */
[----:B------:R-:W-:Y:S05]  /*26d0*/  @!P0 BRA `(.L_x_34) ;  /* 0x0000000000048947 */ /* 0x000fea0003800000 */
[----:B------:R-:W-:Y:S01]  /*26e0*/  BPT.TRAP 0x1 ;  /* 0x000000040000795c */ /* 0x000fe20000300000 */
.L_x_34:
[----:B------:R-:W-:Y:S01]  /*26f0*/  ISETP.NE.AND P0, PT, R22, RZ, PT ;  /* 0x000000ff1600720c */ /* 0x000fe20003f05270 */
[----:B------:R-:W-:-:S12]  /*2700*/  IMAD.U32 R3, RZ, RZ, UR41 ;  /* 0x00000029ff037e24 */ /* 0x000fd8000f8e00ff */
[----:B------:R-:W-:-:S05]  /*2710*/  VOTEU.ANY UP0, P0 ;  /* 0x00000000003f7886 */ /* 0x000fca0000000100 */
[----:B------:R-:W-:Y:S02]  /*2720*/  @UP0 UIADD3 UR4, UR50, UR44, URZ ;  /* 0x0000002c32040290 */ /* 0x000fe4000fffe03f */
[----:B------:R-:W-:-:S04]  /*2730*/  UISETP.GT.U32.AND UP0, UPT, UR36, 0x1, UPT ;  /* 0x000000012400788c */ /* 0x000fc8000bf04070 */
[----:B------:R-:W-:-:S04]  /*2740*/  IMAD.U32 R0, RZ, RZ, UR4 ;  /* 0x00000004ff007e24 */ /* 0x000fc8000f8e00ff */
[----:B------:R-:W-:-:S05]  /*2750*/  @P0 IMAD.SHL.U32 R0, R0, 0x8, RZ ;  /* 0x0000000800000824 */ /* 0x000fca00078e00ff */
[----:B------:R-:W-:-:S04]  /*2760*/  @P0 LOP3.LUT R0, R0, 0xf8, RZ, 0xc0, !PT ;  /* 0x000000f800000812 */ /* 0x000fc800078ec0ff */
[----:B------:R-:W-:-:S04]  /*2770*/  @P0 IADD3 R0, R3, 0x100, R0 ;  /* 0x0000010003000810 */ /* 0x000fc80007ffe000 */
[----:B------:R-:W-:-:S04]  /*2780*/  @P0 PRMT R0, R23, 0x654, R0 ;  /* 0x0000065417000816 */ /* 0x000fc80000000000 */
[----:B------:R0:W-:Y:S01]  /*2790*/  @P0 SYNCS.ARRIVE.TRANS64.RED.A1T0 RZ, [R0+URZ], RZ ;  /* 0x000000ff00ff09a7 */ /* 0x0001e2000810043f */
[----:B------:R-:W-:-:S13]  /*27a0*/  PLOP3.LUT P0, PT, PT, PT, UP0, 0x80, 0x0 ;  /* 0x000000000000781c */ /* 0x000fda0003f0f008 */
[----:B0-----:R-:W-:Y:S05]  /*27b0*/  @P0 BRA `(.L_x_33) ;  /* 0x0000000000040947 */ /* 0x001fea0003800000 */
[----:B------:R-:W-:Y:S01]  /*27c0*/  BPT.TRAP 0x1 ;  /* 0x000000040000795c */ /* 0x000fe20000300000 */
.L_x_33:
[----:B------:R-:W-:Y:S02]  /*27d0*/  SHF.L.U32 R0, R60, 0x1f, RZ ;  /* 0x0000001f3c007819 */ /* 0x000fe400000006ff */
[----:B------:R-:W-:Y:S02]  /*27e0*/  SHF.R.S32.HI R9, RZ, 0x1f, R19 ;  /* 0x0000001fff097819 */ /* 0x000fe40000011413 */
[----:B------:R-:W0:Y:S02]  /*27f0*/  SYNCS.PHASECHK.TRANS64.TRYWAIT P0, [R57+URZ+0x8], R0 ;  /* 0x00000800390075a7 */ /* 0x000e24000800017f */
[----:B0-----:R-:W-:Y:S05]  /*2800*/  @!P0 BRA `(.L_x_35) ;  /* 0x0000004000e08947 */ /* 0x001fea0003800000 */
.L_x_137:
[----:B------:R-:W-:Y:S01]  /*2810*/  ULDC.64 UR4, c[0x0][0x5d0] ;  /* 0x0001740000047ab9 */ /* 0x000fe20000000a00 */
[----:B------:R-:W-:Y:S01]  /*2820*/  ULDC UR6, c[0x0][0x284] ;  /* 0x0000a10000067ab9 */ /* 0x000fe20000000800 */
[----:B0-----:R-:W-:Y:S02]  /*2830*/  IMAD R0, R9, UR4, RZ ;  /* 0x0000000409007c24 */ /* 0x001fe4000f8e02ff */
[----:B------:R-:W-:Y:S02]  /*2840*/  IMAD R10, R2, 0x30, RZ ;  /* 0x00000030020a7824 */ /* 0x000fe400078e02ff */
[C---:B------:R-:W-:Y:S02]  /*2850*/  IMAD R5, R19.reuse, UR5, R0 ;  /* 0x0000000513057c24 */ /* 0x040fe4000f8e0200 */
[----:B------:R-:W-:Y:S01]  /*2860*/  IMAD.SHL.U32 R0, R18, 0x40, RZ ;  /* 0x0000004012007824 */ /* 0x000fe200078e00ff */
[----:B------:R-:W-:Y:S01]  /*2870*/  SHF.R.S32.HI R11, RZ, 0x1f, R10 ;  /* 0x0000001fff0b7819 */ /* 0x000fe2000001140a */
[----:B------:R-:W-:Y:S01]  /*2880*/  IMAD.WIDE.U32 R2, R19, UR4, R52 ;  /* 0x0000000413027c25 */ /* 0x000fe2000f8e0034 */
[----:B------:R-:W-:-:S02]  /*2890*/  ULDC.64 UR4, c[0x0][0x5c8] ;  /* 0x0001720000047ab9 */ /* 0x000fc40000000a00 */
[----:B------:R-:W-:Y:S01]  /*28a0*/  ISETP.GE.AND P0, PT, R0, UR6, PT ;  /* 0x0000000600007c0c */ /* 0x000fe2000bf06270 */
[----:B------:R-:W-:Y:S01]  /*28b0*/  ULDC UR6, c[0x0][0x288] ;  /* 0x0000a20000067ab9 */ /* 0x000fe20000000800 */
[----:B------:R-:W-:Y:S01]  /*28c0*/  IADD3 R2, P1, R10, R2, RZ ;  /* 0x000000020a027210 */ /* 0x000fe20007f3e0ff */
[----:B------:R-:W-:Y:S01]  /*28d0*/  IMAD.WIDE R14, R18, 0x40, R50 ;  /* 0x00000040120e7825 */ /* 0x000fe200078e0232 */
[----:B------:R-:W-:Y:S02]  /*28e0*/  ISETP.GE.OR P0, PT, R10, UR6, P0 ;  /* 0x000000060a007c0c */ /* 0x000fe40008706670 */
[----:B------:R-:W-:Y:S01]  /*28f0*/  IADD3.X R3, R11, R3, R5, P1, !PT ;  /* 0x000000030b037210 */ /* 0x000fe20000ffe405 */
[----:B------:R-:W-:-:S04]  /*2900*/  IMAD R7, R15, UR4, RZ ;  /* 0x000000040f077c24 */ /* 0x000fc8000f8e02ff */
[C---:B------:R-:W-:Y:S02]  /*2910*/  IMAD R7, R14.reuse, UR5, R7 ;  /* 0x000000050e077c24 */ /* 0x040fe4000f8e0207 */
[----:B------:R-:W-:-:S04]  /*2920*/  IMAD.WIDE.U32 R20, R14, UR4, R2 ;  /* 0x000000040e147c25 */ /* 0x000fc8000f8e0002 */
[----:B------:R-:W-:Y:S05]  /*2930*/  @P0 BRA `(.L_x_36) ;  /* 0x0000001800780947 */ /* 0x000fea0003800000 */
[----:B-----5:R-:W-:Y:S01]  /*2940*/  FSETP.NEU.AND P1, PT, R49, RZ, PT ;  /* 0x000000ff3100720b */ /* 0x020fe20003f2d000 */
[----:B------:R-:W-:Y:S01]  /*2950*/  IMAD.IADD R62, R56, 0x1, -R10 ;  /* 0x00000001383e7824 */ /* 0x000fe200078e0a0a */
[----:B------:R-:W-:Y:S01]  /*2960*/  BSSY B0, `(.L_x_36) ;  /* 0x000019b000007945 */ /* 0x000fe20003800000 */
[----:B------:R-:W-:Y:S02]  /*2970*/  IMAD.IADD R0, R59, 0x1, -R0 ;  /* 0x000000013b007824 */ /* 0x000fe400078e0a00 */
[----:B------:R-:W-:Y:S01]  /*2980*/  IMAD.IADD R5, R21, 0x1, R7 ;  /* 0x0000000115057824 */ /* 0x000fe200078e0207 */
[----:B------:R-:W-:-:S04]  /*2990*/  ISETP.GT.AND P0, PT, R62, RZ, PT ;  /* 0x000000ff3e00720c */ /* 0x000fc80003f04270 */
[----:B------:R-:W-:-:S03]  /*29a0*/  ISETP.GT.AND P2, PT, R0, RZ, P0 ;  /* 0x000000ff0000720c */ /* 0x000fc60000744270 */
[----:B------:R-:W-:Y:S10]  /*29b0*/  @!P1 BRA `(.L_x_37) ;  /* 0x00000010008c9947 */ /* 0x000ff40003800000 */
[----:B------:R-:W0:Y:S01]  /*29c0*/  LDC.64 R64, c[0x0][0x5b8] ;  /* 0x00016e00ff407b82 */ /* 0x000e220000000a00 */
[----:B------:R-:W-:-:S07]  /*29d0*/  ULDC.64 UR4, c[0x0][0x5c0] ;  /* 0x0001700000047ab9 */ /* 0x000fce0000000a00 */
[----:B------:R-:W1:Y:S08]  /*29e0*/  LDC.64 R66, c[0x0][0x5b0] ;  /* 0x00016c00ff427b82 */ /* 0x000e700000000a00 */
[----:B------:R-:W2:Y:S01]  /*29f0*/  LDC.64 R68, c[0x0][0x5a8] ;  /* 0x00016a00ff447b82 */ /* 0x000ea20000000a00 */
[-C--:B0-----:R-:W-:Y:S02]  /*2a00*/  IMAD R4, R9, R64.reuse, RZ ;  /* 0x0000004009047224 */ /* 0x081fe400078e02ff */
[----:B------:R-:W-:-:S04]  /*2a10*/  IMAD.WIDE.U32 R2, R19, R64, R52 ;  /* 0x0000004013027225 */ /* 0x000fc800078e0034 */
[----:B------:R-:W-:Y:S01]  /*2a20*/  IMAD R21, R19, R65, R4 ;  /* 0x0000004113157224 */ /* 0x000fe200078e0204 */
[----:B------:R-:W-:Y:S01]  /*2a30*/  IADD3 R6, P1, R10, R2, RZ ;  /* 0x000000020a067210 */ /* 0x000fe20007f3e0ff */
[----:B-1----:R-:W-:-:S03]  /*2a40*/  IMAD R2, R15, R66, RZ ;  /* 0x000000420f027224 */ /* 0x002fc600078e02ff */
[----:B------:R-:W-:Y:S01]  /*2a50*/  IADD3.X R7, R11, R3, R21, P1, !PT ;  /* 0x000000030b077210 */ /* 0x000fe20000ffe415 */
[C---:B------:R-:W-:Y:S02]  /*2a60*/  IMAD R63, R14.reuse, R67, R2 ;  /* 0x000000430e3f7224 */ /* 0x040fe400078e0202 */
[----:B------:R-:W-:-:S04]  /*2a70*/  IMAD.WIDE.U32 R2, R14, R66, R6 ;  /* 0x000000420e027225 */ /* 0x000fc800078e0006 */
[----:B------:R-:W-:Y:S01]  /*2a80*/  IMAD.IADD R3, R3, 0x1, R63 ;  /* 0x0000000103037824 */ /* 0x000fe200078e023f */
[----:B--2---:R-:W-:-:S04]  /*2a90*/  LEA R8, P1, R2, R68, 0x1 ;  /* 0x0000004402087211 */ /* 0x004fc800078208ff */
[----:B------:R-:W-:-:S05]  /*2aa0*/  LEA.HI.X R9, R2, R69, R3, 0x1, P1 ;  /* 0x0000004502097211 */ /* 0x000fca00008f0c03 */
[----:B------:R-:W2:Y:S01]  /*2ab0*/  @P2 LDG.E.LTC128B.U16 R18, desc[UR56][R8.64] ;  /* 0x0000003808122981 */ /* 0x000ea2000c1e1520 */
[----:B------:R-:W-:Y:S01]  /*2ac0*/  IMAD.WIDE.U32 R2, R14, R66, R10 ;  /* 0x000000420e027225 */ /* 0x000fe200078e000a */
[----:B------:R-:W-:Y:S02]  /*2ad0*/  BSSY B1, `(.L_x_38) ;  /* 0x0000015000017945 */ /* 0x000fe40003800000 */
[----:B------:R-:W-:-:S04]  /*2ae0*/  IADD3 R12, P1, R52, R2, RZ ;  /* 0x00000002340c7210 */ /* 0x000fc80007f3e0ff */
[----:B------:R-:W-:Y:S02]  /*2af0*/  IADD3.X R13, R53, R63, R3, P1, !PT ;  /* 0x0000003f350d7210 */ /* 0x000fe40000ffe403 */
[----:B------:R-:W-:Y:S01]  /*2b00*/  LEA R4, P1, R20, UR4, 0x1 ;  /* 0x0000000414047c11 */ /* 0x000fe2000f8208ff */
[----:B------:R-:W-:-:S03]  /*2b10*/  IMAD.WIDE.U32 R12, R19, R64, R12 ;  /* 0x00000040130c7225 */ /* 0x000fc600078e000c */
[----:B------:R-:W-:Y:S02]  /*2b20*/  LEA.HI.X R5, R20, UR5, R5, 0x1, P1 ;  /* 0x0000000514057c11 */ /* 0x000fe400088f0c05 */
[----:B------:R-:W-:-:S04]  /*2b30*/  ISETP.GT.AND P1, PT, R62, 0x1, PT ;  /* 0x000000013e00780c */ /* 0x000fc80003f24270 */
[----:B------:R-:W-:Y:S01]  /*2b40*/  ISETP.GT.AND P3, PT, R0, RZ, P1 ;  /* 0x000000ff0000720c */ /* 0x000fe20000f64270 */
[----:B--2---:R-:W-:-:S05]  /*2b50*/  HADD2.F32 R2, -RZ, R18.H0_H0 ;  /* 0x20000012ff027230 */ /* 0x004fca0000004100 */
[----:B------:R-:W-:Y:S01]  /*2b60*/  FMUL R3, R2, R49 ;  /* 0x0000003102037220 */ /* 0x000fe20000400000 */
[----:B------:R-:W-:-:S03]  /*2b70*/  LEA R2, P4, R12, R68, 0x1 ;  /* 0x000000440c027211 */ /* 0x000fc600078808ff */
[----:B------:R-:W-:-:S05]  /*2b80*/  FFMA R3, R40, R48, R3 ;  /* 0x0000003028037223 */ /* 0x000fca0000000003 */
[----:B------:R-:W-:Y:S01]  /*2b90*/  F2FP.F16.F32.PACK_AB R8, RZ, R3 ;  /* 0x00000003ff08723e */ /* 0x000fe200000000ff */
[----:B------:R-:W-:-:S03]  /*2ba0*/  IMAD.IADD R3, R21, 0x1, R13 ;  /* 0x0000000115037824 */ /* 0x000fc600078e020d */
[----:B------:R-:W-:Y:S01]  /*2bb0*/  PRMT R9, R8, 0x7610, R9 ;  /* 0x0000761008097816 */ /* 0x000fe20000000009 */
[----:B------:R-:W-:Y:S01]  /*2bc0*/  IMAD.SHL.U32 R8, R66, 0x8, RZ ;  /* 0x0000000842087824 */ /* 0x000fe200078e00ff */
[----:B------:R-:W-:-:S03]  /*2bd0*/  LEA.HI.X R3, R12, R69, R3, 0x1, P4 ;  /* 0x000000450c037211 */ /* 0x000fc600020f0c03 */
[----:B------:R0:W-:Y:S02]  /*2be0*/  @P2 STG.E.U16 desc[UR56][R4.64], R9 ;  /* 0x0000000904002986 */ /* 0x0001e4000c101538 */
[----:B0-----:R-:W-:Y:S01]  /*2bf0*/  SHF.L.U64.HI R9, R66, 0x3, R67 ;  /* 0x0000000342097819 */ /* 0x001fe20000010243 */
[----:B------:R-:W-:Y:S06]  /*2c00*/  @!P3 BRA `(.L_x_39) ;  /* 0x000000000004b947 */ /* 0x000fec0003800000 */
[----:B------:R0:W5:Y:S02]  /*2c10*/  LDG.E.LTC128B.U16 R18, desc[UR56][R2.64+0x2] ;  /* 0x0000023802127981 */ /* 0x000164000c1e1520 */
.L_x_39:
[----:B------:R-:W-:Y:S05]  /*2c20*/  BSYNC B1 ;  /* 0x0000000000017941 */ /* 0x000fea0003800000 */
.L_x_38:
[----:B-----5:R-:W-:Y:S01]  /*2c30*/  HADD2.F32 R12, -RZ, R18.H0_H0 ;  /* 0x20000012ff0c7230 */ /* 0x020fe20000004100 */
[----:B------:R-:W-:Y:S01]  /*2c40*/  ISETP.GT.AND P0, PT, R0, 0x8, P0 ;  /* 0x000000080000780c */ /* 0x000fe20000704270 */
[----:B------:R-:W-:-:S04]  /*2c50*/  IMAD.WIDE.U32 R8, R14, R66, R8 ;  /* 0x000000420e087225 */ /* 0x000fc800078e0008 */
[----:B------:R-:W-:Y:S01]  /*2c60*/  FMUL R12, R12, R49 ;  /* 0x000000310c0c7220 */ /* 0x000fe20000400000 */
[----:B------:R-:W-:Y:S01]  /*2c70*/  IMAD.IADD R63, R63, 0x1, R9 ;  /* 0x000000013f3f7824 */ /* 0x000fe200078e0209 */
[----:B------:R-:W-:Y:S02]  /*2c80*/  IADD3 R6, P2, R6, R8, RZ ;  /* 0x0000000806067210 */ /* 0x000fe40007f5e0ff */
[----:B------:R-:W-:-:S03]  /*2c90*/  FFMA R41, R41, R48, R12 ;  /* 0x0000003029297223 */ /* 0x000fc6000000000c */
[----:B------:R-:W-:Y:S01]  /*2ca0*/  IMAD.X R7, R63, 0x1, R7, P2 ;  /* 0x000000013f077824 */ /* 0x000fe200010e0607 */
[C---:B------:R-:W-:Y:S02]  /*2cb0*/  LEA R12, P2, R6.reuse, R68, 0x1 ;  /* 0x00000044060c7211 */ /* 0x040fe400078408ff */
[----:B------:R-:W-:Y:S02]  /*2cc0*/  F2FP.F16.F32.PACK_AB R41, RZ, R41 ;  /* 0x00000029ff29723e */ /* 0x000fe400000000ff */
[----:B------:R-:W-:-:S03]  /*2cd0*/  LEA.HI.X R13, R6, R69, R7, 0x1, P2 ;  /* 0x00000045060d7211 */ /* 0x000fc600010f0c07 */
[----:B------:R1:W-:Y:S04]  /*2ce0*/  @P3 STG.E.U16 desc[UR56][R4.64+0x2], R41 ;  /* 0x0000022904003986 */ /* 0x0003e8000c101538 */
[----:B------:R-:W2:Y:S01]  /*2cf0*/  @P0 LDG.E.LTC128B.U16 R18, desc[UR56][R12.64] ;  /* 0x000000380c120981 */ /* 0x000ea2000c1e1520 */
[----:B------:R-:W-:Y:S01]  /*2d00*/  IADD3 R10, P2, P3, R52, R8, R10 ;  /* 0x00000008340a7210 */ /* 0x000fe20007b5e00a */
[----:B------:R-:W-:Y:S01]  /*2d10*/  BSSY B1, `(.L_x_40) ;  /* 0x0000011000017945 */ /* 0x000fe20003800000 */
[C---:B------:R-:W-:Y:S02]  /*2d20*/  SHF.L.U64.HI R9, R54.reuse, 0x1, R55 ;  /* 0x0000000136097819 */ /* 0x040fe40000010237 */
[----:B------:R-:W-:Y:S02]  /*2d30*/  IADD3.X R11, R53, R63, R11, P2, P3 ;  /* 0x0000003f350b7210 */ /* 0x000fe400017e640b */
[----:B------:R-:W-:-:S02]  /*2d40*/  LEA R8, P2, R54, R4, 0x1 ;  /* 0x0000000436087211 */ /* 0x000fc400078408ff */
[----:B------:R-:W-:Y:S01]  /*2d50*/  ISETP.GT.AND P1, PT, R0, 0x8, P1 ;  /* 0x000000080000780c */ /* 0x000fe20000f24270 */
[----:B------:R-:W-:-:S04]  /*2d60*/  IMAD.WIDE.U32 R10, R19, R64, R10 ;  /* 0x00000040130a7225 */ /* 0x000fc800078e000a */
[----:B------:R-:W-:Y:S02]  /*2d70*/  IMAD.X R9, R9, 0x1, R5, P2 ;  /* 0x0000000109097824 */ /* 0x000fe400010e0605 */
[----:B------:R-:W-:Y:S02]  /*2d80*/  IMAD.IADD R11, R21, 0x1, R11 ;  /* 0x00000001150b7824 */ /* 0x000fe400078e020b */
[----:B--2---:R-:W-:-:S05]  /*2d90*/  HADD2.F32 R6, -RZ, R18.H0_H0 ;  /* 0x20000012ff067230 */ /* 0x004fca0000004100 */
[----:B------:R-:W-:Y:S01]  /*2da0*/  FMUL R7, R6, R49 ;  /* 0x0000003106077220 */ /* 0x000fe20000400000 */
[----:B------:R-:W-:-:S03]  /*2db0*/  LEA R6, P3, R10, R68, 0x1 ;  /* 0x000000440a067211 */ /* 0x000fc600078608ff */
[----:B------:R-:W-:-:S05]  /*2dc0*/  FFMA R7, R42, R48, R7 ;  /* 0x000000302a077223 */ /* 0x000fca0000000007 */
[----:B------:R-:W-:Y:S02]  /*2dd0*/  F2FP.F16.F32.PACK_AB R12, RZ, R7 ;  /* 0x00000007ff0c723e */ /* 0x000fe400000000ff */
[----:B------:R-:W-:-:S03]  /*2de0*/  LEA.HI.X R7, R10, R69, R11, 0x1, P3 ;  /* 0x000000450a077211 */ /* 0x000fc600018f0c0b */
[----:B------:R1:W-:Y:S01]  /*2df0*/  @P0 STG.E.U16 desc[UR56][R8.64], R12 ;  /* 0x0000000c08000986 */ /* 0x0003e2000c101538 */
[----:B------:R-:W-:Y:S05]  /*2e00*/  @!P1 BRA `(.L_x_41) ;  /* 0x0000000000049947 */ /* 0x000fea0003800000 */
[----:B------:R2:W5:Y:S02]  /*2e10*/  LDG.E.LTC128B.U16 R18, desc[UR56][R6.64+0x2] ;  /* 0x0000023806127981 */ /* 0x000564000c1e1520 */
.L_x_41:
[----:B------:R-:W-:Y:S05]  /*2e20*/  BSYNC B1 ;  /* 0x0000000000017941 */ /* 0x000fea0003800000 */
.L_x_40:
[----:B-----5:R-:W-:Y:S01]  /*2e30*/  HADD2.F32 R10, -RZ, R18.H0_H0 ;  /* 0x20000012ff0a7230 */ /* 0x020fe20000004100 */
[----:B------:R-:W-:Y:S01]  /*2e40*/  ISETP.GT.AND P0, PT, R62, 0x8, PT ;  /* 0x000000083e00780c */ /* 0x000fe20003f04270 */
[----:B------:R-:W-:Y:S03]  /*2e50*/  BSSY B1, `(.L_x_42) ;  /* 0x0000008000017945 */ /* 0x000fe60003800000 */
[----:B------:R-:W-:Y:S01]  /*2e60*/  FMUL R10, R10, R49 ;  /* 0x000000310a0a7220 */ /* 0x000fe20000400000 */
[----:B------:R-:W-:-:S03]  /*2e70*/  ISETP.GT.AND P2, PT, R0, RZ, P0 ;  /* 0x000000ff0000720c */ /* 0x000fc60000744270 */
[----:B------:R-:W-:-:S05]  /*2e80*/  FFMA R10, R43, R48, R10 ;  /* 0x000000302b0a7223 */ /* 0x000fca000000000a */
[----:B------:R-:W-:-:S05]  /*2e90*/  F2FP.F16.F32.PACK_AB R10, RZ, R10 ;  /* 0x0000000aff0a723e */ /* 0x000fca00000000ff */
[----:B------:R3:W-:Y:S01]  /*2ea0*/  @P1 STG.E.U16 desc[UR56][R8.64+0x2], R10 ;  /* 0x0000020a08001986 */ /* 0x0007e2000c101538 */
[----:B------:R-:W-:Y:S05]  /*2eb0*/  @!P2 BRA `(.L_x_43) ;  /* 0x000000000004a947 */ /* 0x000fea0003800000 */
[----:B------:R4:W5:Y:S02]  /*2ec0*/  LDG.E.LTC128B.U16 R18, desc[UR56][R2.64+0x10] ;  /* 0x0000103802127981 */ /* 0x000964000c1e1520 */
.L_x_43:
[----:B------:R-:W-:Y:S05]  /*2ed0*/  BSYNC B1 ;  /* 0x0000000000017941 */ /* 0x000fea0003800000 */
.L_x_42:
[----:B---3-5:R-:W-:Y:S01]  /*2ee0*/  HADD2.F32 R10, -RZ, R18.H0_H0 ;  /* 0x20000012ff0a7230 */ /* 0x028fe20000004100 */
        /* <DEDUP_REMOVED lines=9> */
.L_x_45:
[----:B------:R-:W-:Y:S05]  /*2f80*/  BSYNC B1 ;  /* 0x0000000000017941 */ /* 0x000fea0003800000 */
.L_x_44:
[----:B-----5:R-:W-:Y:S01]  /*2f90*/  HADD2.F32 R10, -RZ, R18.H0_H0 ;  /* 0x20000012ff0a7230 */ /* 0x020fe20000004100 */
[----:B------:R-:W-:Y:S01]  /*2fa0*/  ISETP.GT.AND P0, PT, R0, 0x8, P0 ;  /* 0x000000080000780c */ /* 0x000fe20000704270 */
[----:B------:R-:W-:Y:S03]  /*2fb0*/  BSSY B1, `(.L_x_46) ;  /* 0x0000007000017945 */ /* 0x000fe60003800000 */
[----:B------:R-:W-:-:S04]  /*2fc0*/  FMUL R10, R10, R49 ;  /* 0x000000310a0a7220 */ /* 0x000fc80000400000 */
[----:B------:R-:W-:-:S05]  /*2fd0*/  FFMA R10, R45, R48, R10 ;  /* 0x000000302d0a7223 */ /* 0x000fca000000000a */
[----:B------:R-:W-:-:S05]  /*2fe0*/  F2FP.F16.F32.PACK_AB R10, RZ, R10 ;  /* 0x0000000aff0a723e */ /* 0x000fca00000000ff */
[----:B------:R0:W-:Y:S01]  /*2ff0*/  @P3 STG.E.U16 desc[UR56][R4.64+0x12], R10 ;  /* 0x0000120a04003986 */ /* 0x0001e2000c101538 */
[----:B------:R-:W-:Y:S05]  /*3000*/  @!P0 BRA `(.L_x_47) ;  /* 0x0000000000048947 */ /* 0x000fea0003800000 */
[----:B------:R0:W5:Y:S02]  /*3010*/  LDG.E.LTC128B.U16 R18, desc[UR56][R6.64+0x10] ;  /* 0x0000103806127981 */ /* 0x000164000c1e1520 */
.L_x_47:
[----:B------:R-:W-:Y:S05]  /*3020*/  BSYNC B1 ;  /* 0x0000000000017941 */ /* 0x000fea0003800000 */
.L_x_46:
[----:B0----5:R-:W-:Y:S01]  /*3030*/  HADD2.F32 R10, -RZ, R18.H0_H0 ;  /* 0x20000012ff0a7230 */ /* 0x021fe20000004100 */
[----:B------:R-:W-:Y:S01]  /*3040*/  ISETP.GT.AND P1, PT, R0, 0x8, P1 ;  /* 0x000000080000780c */ /* 0x000fe20000f24270 */
[----:B------:R-:W-:Y:S03]  /*3050*/  BSSY B1, `(.L_x_48) ;  /* 0x0000007000017945 */ /* 0x000fe60003800000 */
[----:B---3--:R-:W-:-:S04]  /*3060*/  FMUL R11, R10, R49 ;  /* 0x000000310a0b7220 */ /* 0x008fc80000400000 */
[----:B------:R-:W-:-:S05]  /*3070*/  FFMA R11, R46, R48, R11 ;  /* 0x000000302e0b7223 */ /* 0x000fca000000000b */
[----:B------:R-:W-:-:S05]  /*3080*/  F2FP.F16.F32.PACK_AB R11, RZ, R11 ;  /* 0x0000000bff0b723e */ /* 0x000fca00000000ff */
[----:B------:R0:W-:Y:S01]  /*3090*/  @P0 STG.E.U16 desc[UR56][R8.64+0x10], R11 ;  /* 0x0000100b08000986 */ /* 0x0001e2000c101538 */
[----:B------:R-:W-:Y:S05]  /*30a0*/  @!P1 BRA `(.L_x_49) ;  /* 0x0000000000049947 */ /* 0x000fea0003800000 */
[----:B------:R3:W5:Y:S02]  /*30b0*/  LDG.E.LTC128B.U16 R18, desc[UR56][R6.64+0x12] ;  /* 0x0000123806127981 */ /* 0x000764000c1e1520 */
.L_x_49:
[----:B------:R-:W-:Y:S05]  /*30c0*/  BSYNC B1 ;  /* 0x0000000000017941 */ /* 0x000fea0003800000 */
.L_x_48:
        /* <DEDUP_REMOVED lines=10> */
.L_x_51:
[----:B------:R-:W-:Y:S05]  /*3170*/  BSYNC B1 ;  /* 0x0000000000017941 */ /* 0x000fea0003800000 */
.L_x_50:
[----:B0----5:R-:W-:Y:S01]  /*3180*/  HADD2.F32 R10, -RZ, R18.H0_H0 ;  /* 0x20000012ff0a7230 */ /* 0x021fe20000004100 */
        /* <DEDUP_REMOVED lines=9> */
.L_x_53:
[----:B------:R-:W-:Y:S05]  /*3220*/  BSYNC B1 ;  /* 0x0000000000017941 */ /* 0x000fea0003800000 */
.L_x_52:
        /* <DEDUP_REMOVED lines=9> */
.L_x_55:
[----:B------:R-:W-:Y:S05]  /*32c0*/  BSYNC B1 ;  /* 0x0000000000017941 */ /* 0x000fea0003800000 */
.L_x_54:
[----:B0----5:R-:W-:Y:S01]  /*32d0*/  HADD2.F32 R10, -RZ, R18.H0_H0 ;  /* 0x20000012ff0a7230 */ /* 0x021fe20000004100 */
        /* <DEDUP_REMOVED lines=8> */
.L_x_57:
[----:B------:R-:W-:Y:S05]  /*3360*/  BSYNC B1 ;  /* 0x0000000000017941 */ /* 0x000fea0003800000 */
.L_x_56:
        /* <DEDUP_REMOVED lines=10> */
.L_x_59:
[----:B------:R-:W-:Y:S05]  /*3410*/  BSYNC B1 ;  /* 0x0000000000017941 */ /* 0x000fea0003800000 */
.L_x_58:
        /* <DEDUP_REMOVED lines=10> */
.L_x_61:
[----:B------:R-:W-:Y:S05]  /*34c0*/  BSYNC B1 ;  /* 0x0000000000017941 */ /* 0x000fea0003800000 */
.L_x_60:
        /* <DEDUP_REMOVED lines=9> */
.L_x_63:
[----:B------:R-:W-:Y:S05]  /*3560*/  BSYNC B1 ;  /* 0x0000000000017941 */ /* 0x000fea0003800000 */
.L_x_62:
        /* <DEDUP_REMOVED lines=9> */
.L_x_65:
[----:B------:R-:W-:Y:S05]  /*3600*/  BSYNC B1 ;  /* 0x0000000000017941 */ /* 0x000fea0003800000 */
.L_x_64:
        /* <DEDUP_REMOVED lines=10> */
.L_x_67:
[----:B------:R-:W-:Y:S05]  /*36b0*/  BSYNC B1 ;  /* 0x0000000000017941 */ /* 0x000fea0003800000 */
.L_x_66:
        /* <DEDUP_REMOVED lines=10> */
.L_x_69:
[----:B------:R-:W-:Y:S05]  /*3760*/  BSYNC B1 ;  /* 0x0000000000017941 */ /* 0x000fea0003800000 */
.L_x_68:
        /* <DEDUP_REMOVED lines=9> */
.L_x_71:
[----:B------:R-:W-:Y:S05]  /*3800*/  BSYNC B1 ;  /* 0x0000000000017941 */ /* 0x000fea0003800000 */
.L_x_70:
        /* <DEDUP_REMOVED lines=9> */
.L_x_73:
[----:B------:R-:W-:Y:S05]  /*38a0*/  BSYNC B1 ;  /* 0x0000000000017941 */ /* 0x000fea0003800000 */
.L_x_72:
        /* <DEDUP_REMOVED lines=10> */
.L_x_75:
[----:B------:R-:W-:Y:S05]  /*3950*/  BSYNC B1 ;  /* 0x0000000000017941 */ /* 0x000fea0003800000 */
.L_x_74:
        /* <DEDUP_REMOVED lines=10> */
.L_x_77:
[----:B------:R-:W-:Y:S05]  /*3a00*/  BSYNC B1 ;  /* 0x0000000000017941 */ /* 0x000fea0003800000 */
.L_x_76:
[----:B0---45:R-:W-:Y:S01]  /*3a10*/  HADD2.F32 R2, -RZ, R18.H0_H0 ;  /* 0x20000012ff027230 */ /* 0x031fe20000004100 */
        /* <DEDUP_REMOVED lines=8> */
.L_x_79:
[----:B------:R-:W-:Y:S05]  /*3aa0*/  BSYNC B1 ;  /* 0x0000000000017941 */ /* 0x000fea0003800000 */
.L_x_78:
[----:B0----5:R-:W-:Y:S01]  /*3ab0*/  HADD2.F32 R2, -RZ, R18.H0_H0 ;  /* 0x20000012ff027230 */ /* 0x021fe20000004100 */
[----:B------:R-:W-:Y:S01]  /*3ac0*/  ISETP.GT.AND P1, PT, R0, 0x8, P1 ;  /* 0x000000080000780c */ /* 0x000fe20000f24270 */
[----:B------:R-:W-:Y:S03]  /*3ad0*/  BSSY B1, `(.L_x_80) ;  /* 0x000000a000017945 */ /* 0x000fe60003800000 */
[----:B------:R-:W-:Y:S01]  /*3ae0*/  FMUL R3, R2, R49 ;  /* 0x0000003102037220 */ /* 0x000fe20000400000 */
[----:B------:R-:W-:-:S03]  /*3af0*/  @P0 IMAD.MOV.U32 R2, RZ, RZ, R8 ;  /* 0x000000ffff020224 */ /* 0x000fc600078e0008 */
[----:B------:R-:W-:-:S05]  /*3b00*/  FFMA R3, R30, R48, R3 ;  /* 0x000000301e037223 */ /* 0x000fca0000000003 */
[----:B------:R-:W-:-:S04]  /*3b10*/  F2FP.F16.F32.PACK_AB R3, RZ, R3 ;  /* 0x00000003ff03723e */ /* 0x000fc800000000ff */
[----:B-1----:R-:W-:Y:S01]  /*3b20*/  PRMT R4, R3, 0x7610, R4 ;  /* 0x0000761003047816 */ /* 0x002fe20000000004 */
[----:B------:R-:W-:-:S05]  /*3b30*/  @P0 IMAD.MOV.U32 R3, RZ, RZ, R9 ;  /* 0x000000ffff030224 */ /* 0x000fca00078e0009 */
[----:B------:R0:W-:Y:S01]  /*3b40*/  @P0 STG.E.U16 desc[UR56][R2.64+0x50], R4 ;  /* 0x0000500402000986 */ /* 0x0001e2000c101538 */
[----:B------:R-:W-:Y:S05]  /*3b50*/  @!P1 BRA `(.L_x_81) ;  /* 0x0000000000049947 */ /* 0x000fea0003800000 */
[----:B------:R1:W5:Y:S02]  /*3b60*/  LDG.E.LTC128B.U16 R18, desc[UR56][R6.64+0x52] ;  /* 0x0000523806127981 */ /* 0x000364000c1e1520 */
.L_x_81:
[----:B------:R-:W-:Y:S05]  /*3b70*/  BSYNC B1 ;  /* 0x0000000000017941 */ /* 0x000fea0003800000 */
.L_x_80:
[----:B------:R-:W-:Y:S05]  /*3b80*/  @!P1 BRA `(.L_x_82) ;  /* 0x0000000400e09947 */ /* 0x000fea0003800000 */
[----:B-----5:R-:W-:-:S05]  /*3b90*/  HADD2.F32 R18, -RZ, R18.H0_H0 ;  /* 0x20000012ff127230 */ /* 0x020fca0000004100 */
[----:B------:R-:W-:-:S04]  /*3ba0*/  FMUL R18, R18, R49 ;  /* 0x0000003112127220 */ /* 0x000fc80000400000 */
[----:B------:R-:W-:-:S05]  /*3bb0*/  FFMA R18, R31, R48, R18 ;  /* 0x000000301f127223 */ /* 0x000fca0000000012 */
[----:B------:R-:W-:-:S05]  /*3bc0*/  F2FP.F16.F32.PACK_AB R18, RZ, R18 ;  /* 0x00000012ff12723e */ /* 0x000fca00000000ff */
[----:B------:R0:W-:Y:S01]  /*3bd0*/  STG.E.U16 desc[UR56][R8.64+0x52], R18 ;  /* 0x0000521208007986 */ /* 0x0001e2000c101538 */
[----:B------:R-:W-:Y:S05]  /*3be0*/  BRA `(.L_x_82) ;  /* 0x0000000400c87947 */ /* 0x000fea0003800000 */
.L_x_37:
[----:B------:R-:W-:Y:S01]  /*3bf0*/  ULDC.64 UR4, c[0x0][0x5c0] ;  /* 0x0001700000047ab9 */ /* 0x000fe20000000a00 */
[----:B------:R-:W-:Y:S01]  /*3c00*/  ISETP.GT.AND P3, PT, R62, 0x1, PT ;  /* 0x000000013e00780c */ /* 0x000fe20003f64270 */
[-C--:B------:R-:W-:Y:S01]  /*3c10*/  FMUL R40, R40, R48.reuse ;  /* 0x0000003028287220 */ /* 0x080fe20000400000 */
[----:B------:R-:W-:Y:S01]  /*3c20*/  LEA R2, P1, R20, UR4, 0x1 ;  /* 0x0000000414027c11 */ /* 0x000fe2000f8208ff */
[-C--:B------:R-:W-:Y:S01]  /*3c30*/  FMUL R41, R41, R48.reuse ;  /* 0x0000003029297220 */ /* 0x080fe20000400000 */
[-C--:B------:R-:W-:Y:S01]  /*3c40*/  FMUL R42, R42, R48.reuse ;  /* 0x000000302a2a7220 */ /* 0x080fe20000400000 */
[-C--:B------:R-:W-:Y:S01]  /*3c50*/  FMUL R43, R43, R48.reuse ;  /* 0x000000302b2b7220 */ /* 0x080fe20000400000 */
[----:B------:R-:W-:Y:S01]  /*3c60*/  LEA.HI.X R3, R20, UR5, R5, 0x1, P1 ;  /* 0x0000000514037c11 */ /* 0x000fe200088f0c05 */
[-C--:B------:R-:W-:Y:S01]  /*3c70*/  FMUL R44, R44, R48.reuse ;  /* 0x000000302c2c7220 */ /* 0x080fe20000400000 */
[----:B------:R-:W-:Y:S01]  /*3c80*/  ISETP.GT.AND P1, PT, R0, RZ, P3 ;  /* 0x000000ff0000720c */ /* 0x000fe20001f24270 */
[----:B------:R-:W-:Y:S01]  /*3c90*/  FMUL R45, R45, R48 ;  /* 0x000000302d2d7220 */ /* 0x000fe20000400000 */
[----:B------:R-:W-:Y:S01]  /*3ca0*/  F2FP.F16.F32.PACK_AB R40, RZ, R40 ;  /* 0x00000028ff28723e */ /* 0x000fe200000000ff */
[-C--:B------:R-:W-:Y:S01]  /*3cb0*/  FMUL R46, R46, R48.reuse ;  /* 0x000000302e2e7220 */ /* 0x080fe20000400000 */
[----:B------:R-:W-:Y:S01]  /*3cc0*/  F2FP.F16.F32.PACK_AB R41, RZ, R41 ;  /* 0x00000029ff29723e */ /* 0x000fe200000000ff */
[----:B------:R-:W-:Y:S01]  /*3cd0*/  FMUL R47, R47, R48 ;  /* 0x000000302f2f7220 */ /* 0x000fe20000400000 */
[C---:B------:R-:W-:Y:S01]  /*3ce0*/  SHF.L.U64.HI R5, R54.reuse, 0x1, R55 ;  /* 0x0000000136057819 */ /* 0x040fe20000010237 */
[----:B------:R-:W-:Y:S01]  /*3cf0*/  @P2 STG.E.U16 desc[UR56][R2.64], R40 ;  /* 0x0000002802002986 */ /* 0x000fe2000c101538 */
[----:B------:R-:W-:Y:S01]  /*3d00*/  LEA R4, P4, R54, R2, 0x1 ;  /* 0x0000000236047211 */ /* 0x000fe200078808ff */
[-C--:B------:R-:W-:Y:S01]  /*3d10*/  FMUL R32, R32, R48.reuse ;  /* 0x0000003020207220 */ /* 0x080fe20000400000 */
[----:B------:R-:W-:Y:S01]  /*3d20*/  ISETP.GT.AND P2, PT, R62, 0x8, PT ;  /* 0x000000083e00780c */ /* 0x000fe20003f44270 */
[-C--:B------:R-:W-:Y:S01]  /*3d30*/  FMUL R33, R33, R48.reuse ;  /* 0x0000003021217220 */ /* 0x080fe20000400000 */
[C---:B------:R-:W-:Y:S01]  /*3d40*/  ISETP.GT.AND P3, PT, R0.reuse, 0x8, P3 ;  /* 0x000000080000780c */ /* 0x040fe20001f64270 */
[----:B------:R-:W-:Y:S01]  /*3d50*/  @P1 STG.E.U16 desc[UR56][R2.64+0x2], R41 ;  /* 0x0000022902001986 */ /* 0x000fe2000c101538 */
[----:B------:R-:W-:Y:S01]  /*3d60*/  ISETP.GT.AND P1, PT, R0, 0x8, P0 ;  /* 0x000000080000780c */ /* 0x000fe20000724270 */
[----:B------:R-:W-:Y:S01]  /*3d70*/  IMAD.X R5, R5, 0x1, R3, P4 ;  /* 0x0000000105057824 */ /* 0x000fe200020e0603 */
[----:B------:R-:W-:Y:S01]  /*3d80*/  ISETP.GT.AND P0, PT, R62, 0x9, PT ;  /* 0x000000093e00780c */ /* 0x000fe20003f04270 */
[-C--:B------:R-:W-:Y:S01]  /*3d90*/  FMUL R34, R34, R48.reuse ;  /* 0x0000003022227220 */ /* 0x080fe20000400000 */
[C---:B------:R-:W-:Y:S01]  /*3da0*/  ISETP.GT.AND P5, PT, R0.reuse, RZ, P2 ;  /* 0x000000ff0000720c */ /* 0x040fe200017a4270 */
[-C--:B------:R-:W-:Y:S01]  /*3db0*/  FMUL R35, R35, R48.reuse ;  /* 0x0000003023237220 */ /* 0x080fe20000400000 */
[----:B------:R-:W-:Y:S01]  /*3dc0*/  ISETP.GT.AND P4, PT, R0, RZ, P0 ;  /* 0x000000ff0000720c */ /* 0x000fe20000784270 */
[----:B------:R-:W-:Y:S01]  /*3dd0*/  FMUL R36, R36, R48 ;  /* 0x0000003024247220 */ /* 0x000fe20000400000 */
[----:B------:R-:W-:Y:S01]  /*3de0*/  F2FP.F16.F32.PACK_AB R42, RZ, R42 ;  /* 0x0000002aff2a723e */ /* 0x000fe200000000ff */
[-C--:B------:R-:W-:Y:S01]  /*3df0*/  FMUL R37, R37, R48.reuse ;  /* 0x0000003025257220 */ /* 0x080fe20000400000 */
[----:B------:R-:W-:Y:S01]  /*3e00*/  F2FP.F16.F32.PACK_AB R43, RZ, R43 ;  /* 0x0000002bff2b723e */ /* 0x000fe200000000ff */
[----:B------:R-:W-:Y:S01]  /*3e10*/  FMUL R38, R38, R48 ;  /* 0x0000003026267220 */ /* 0x000fe20000400000 */
[----:B------:R-:W-:Y:S01]  /*3e20*/  F2FP.F16.F32.PACK_AB R44, RZ, R44 ;  /* 0x0000002cff2c723e */ /* 0x000fe200000000ff */
[----:B------:R-:W-:Y:S01]  /*3e30*/  @P1 STG.E.U16 desc[UR56][R4.64], R42 ;  /* 0x0000002a04001986 */ /* 0x000fe2000c101538 */
[----:B------:R-:W-:Y:S01]  /*3e40*/  F2FP.F16.F32.PACK_AB R45, RZ, R45 ;  /* 0x0000002dff2d723e */ /* 0x000fe200000000ff */
[-C--:B------:R-:W-:Y:S01]  /*3e50*/  FMUL R39, R39, R48.reuse ;  /* 0x0000003027277220 */ /* 0x080fe20000400000 */
[----:B------:R-:W-:Y:S01]  /*3e60*/  ISETP.GT.AND P1, PT, R0, 0x8, P2 ;  /* 0x000000080000780c */ /* 0x000fe20001724270 */
[----:B------:R-:W-:Y:S01]  /*3e70*/  @P3 STG.E.U16 desc[UR56][R4.64+0x2], R43 ;  /* 0x0000022b04003986 */ /* 0x000fe2000c101538 */
[----:B------:R-:W-:Y:S01]  /*3e80*/  ISETP.GT.AND P2, PT, R62, 0x10, PT ;  /* 0x000000103e00780c */ /* 0x000fe20003f44270 */
[-C--:B------:R-:W-:Y:S01]  /*3e90*/  FMUL R24, R24, R48.reuse ;  /* 0x0000003018187220 */ /* 0x080fe20000400000 */
[----:B------:R-:W-:Y:S01]  /*3ea0*/  ISETP.GT.AND P3, PT, R0, 0x8, P0 ;  /* 0x000000080000780c */ /* 0x000fe20000764270 */
[----:B------:R-:W-:Y:S01]  /*3eb0*/  @P5 STG.E.U16 desc[UR56][R2.64+0x10], R44 ;  /* 0x0000102c02005986 */ /* 0x000fe2000c101538 */
[----:B------:R-:W-:Y:S01]  /*3ec0*/  ISETP.GT.AND P0, PT, R62, 0x11, PT ;  /* 0x000000113e00780c */ /* 0x000fe20003f04270 */
[-C--:B------:R-:W-:Y:S01]  /*3ed0*/  FMUL R25, R25, R48.reuse ;  /* 0x0000003019197220 */ /* 0x080fe20000400000 */
[C---:B------:R-:W-:Y:S01]  /*3ee0*/  ISETP.GT.AND P5, PT, R0.reuse, RZ, P2 ;  /* 0x000000ff0000720c */ /* 0x040fe200017a4270 */
[----:B------:R-:W-:Y:S01]  /*3ef0*/  @P4 STG.E.U16 desc[UR56][R2.64+0x12], R45 ;  /* 0x0000122d02004986 */ /* 0x000fe2000c101538 */
        /* <DEDUP_REMOVED lines=10> */
[C---:B------:R-:W-:Y:S01]  /*3fa0*/  ISETP.GT.AND P2, PT, R0.reuse, 0x8, P2 ;  /* 0x000000080000780c */ /* 0x040fe20001744270 */
[----:B------:R-:W-:Y:S01]  /*3fb0*/  @P3 STG.E.U16 desc[UR56][R4.64+0x12], R47 ;  /* 0x0000122f04003986 */ /* 0x000fe2000c101538 */
[----:B------:R-:W-:Y:S01]  /*3fc0*/  ISETP.GT.AND P0, PT, R0, 0x8, P0 ;  /* 0x000000080000780c */ /* 0x000fe20000704270 */
[----:B------:R-:W-:Y:S01]  /*3fd0*/  FMUL R30, R30, R48 ;  /* 0x000000301e1e7220 */ /* 0x000fe20000400000 */
[----:B------:R-:W-:Y:S01]  /*3fe0*/  F2FP.F16.F32.PACK_AB R34, RZ, R34 ;  /* 0x00000022ff22723e */ /* 0x000fe200000000ff */
[----:B------:R-:W-:Y:S01]  /*3ff0*/  @P5 STG.E.U16 desc[UR56][R2.64+0x20], R32 ;  /* 0x0000202002005986 */ /* 0x000fe2000c101538 */
[C---:B------:R-:W-:Y:S01]  /*4000*/  ISETP.GT.AND P5, PT, R62.reuse, 0x18, PT ;  /* 0x000000183e00780c */ /* 0x040fe20003fa4270 */
[----:B------:R-:W-:Y:S01]  /*4010*/  FMUL R31, R31, R48 ;  /* 0x000000301f1f7220 */ /* 0x000fe20000400000 */
[----:B------:R-:W-:Y:S01]  /*4020*/  F2FP.F16.F32.PACK_AB R35, RZ, R35 ;  /* 0x00000023ff23723e */ /* 0x000fe200000000ff */
[----:B------:R-:W-:Y:S01]  /*4030*/  @P4 STG.E.U16 desc[UR56][R2.64+0x22], R33 ;  /* 0x0000222102004986 */ /* 0x000fe2000c101538 */
[----:B------:R-:W-:-:S02]  /*4040*/  ISETP.GT.AND P4, PT, R62, 0x19, PT ;  /* 0x000000193e00780c */ /* 0x000fc40003f84270 */
[C---:B------:R-:W-:Y:S01]  /*4050*/  ISETP.GT.AND P1, PT, R0.reuse, RZ, P5 ;  /* 0x000000ff0000720c */ /* 0x040fe20002f24270 */
[----:B------:R-:W-:Y:S01]  /*4060*/  @P2 STG.E.U16 desc[UR56][R4.64+0x20], R34 ;  /* 0x0000202204002986 */ /* 0x000fe2000c101538 */
[C---:B------:R-:W-:Y:S02]  /*4070*/  ISETP.GT.AND P6, PT, R0.reuse, RZ, P4 ;  /* 0x000000ff0000720c */ /* 0x040fe400027c4270 */
[----:B------:R-:W-:Y:S01]  /*4080*/  F2FP.F16.F32.PACK_AB R36, RZ, R36 ;  /* 0x00000024ff24723e */ /* 0x000fe200000000ff */
[----:B------:R-:W-:Y:S01]  /*4090*/  @P0 STG.E.U16 desc[UR56][R4.64+0x22], R35 ;  /* 0x0000222304000986 */ /* 0x000fe2000c101538 */
[----:B------:R-:W-:Y:S02]  /*40a0*/  F2FP.F16.F32.PACK_AB R37, RZ, R37 ;  /* 0x00000025ff25723e */ /* 0x000fe400000000ff */
[----:B------:R-:W-:Y:S02]  /*40b0*/  ISETP.GT.AND P5, PT, R0, 0x8, P5 ;  /* 0x000000080000780c */ /* 0x000fe40002fa4270 */
[----:B------:R-:W-:-:S02]  /*40c0*/  ISETP.GT.AND P3, PT, R62, 0x20, PT ;  /* 0x000000203e00780c */ /* 0x000fc40003f64270 */
[C---:B------:R-:W-:Y:S01]  /*40d0*/  ISETP.GT.AND P4, PT, R0.reuse, 0x8, P4 ;  /* 0x000000080000780c */ /* 0x040fe20002784270 */
[----:B------:R-:W-:Y:S01]  /*40e0*/  @P1 STG.E.U16 desc[UR56][R2.64+0x30], R36 ;  /* 0x0000302402001986 */ /* 0x000fe2000c101538 */
[----:B------:R-:W-:Y:S02]  /*40f0*/  F2FP.F16.F32.PACK_AB R38, RZ, R38 ;  /* 0x00000026ff26723e */ /* 0x000fe400000000ff */
[----:B------:R-:W-:Y:S01]  /*4100*/  F2FP.F16.F32.PACK_AB R39, RZ, R39 ;  /* 0x00000027ff27723e */ /* 0x000fe200000000ff */
[----:B------:R-:W-:Y:S01]  /*4110*/  @P6 STG.E.U16 desc[UR56][R2.64+0x32], R37 ;  /* 0x0000322502006986 */ /* 0x000fe2000c101538 */
[----:B------:R-:W-:Y:S02]  /*4120*/  ISETP.GT.AND P6, PT, R0, RZ, P3 ;  /* 0x000000ff0000720c */ /* 0x000fe40001fc4270 */
[----:B------:R-:W-:Y:S01]  /*4130*/  ISETP.GT.AND P2, PT, R62, 0x21, PT ;  /* 0x000000213e00780c */ /* 0x000fe20003f44270 */
[----:B------:R-:W-:Y:S01]  /*4140*/  @P5 STG.E.U16 desc[UR56][R4.64+0x30], R38 ;  /* 0x0000302604005986 */ /* 0x000fe2000c101538 */
[----:B------:R-:W-:-:S02]  /*4150*/  F2FP.F16.F32.PACK_AB R24, RZ, R24 ;  /* 0x00000018ff18723e */ /* 0x000fc400000000ff */
[C---:B------:R-:W-:Y:S01]  /*4160*/  ISETP.GT.AND P1, PT, R62.reuse, 0x28, PT ;  /* 0x000000283e00780c */ /* 0x040fe20003f24270 */
[----:B------:R-:W-:Y:S01]  /*4170*/  @P4 STG.E.U16 desc[UR56][R4.64+0x32], R39 ;  /* 0x0000322704004986 */ /* 0x000fe2000c101538 */
[----:B------:R-:W-:Y:S02]  /*4180*/  ISETP.GT.AND P0, PT, R62, 0x29, PT ;  /* 0x000000293e00780c */ /* 0x000fe40003f04270 */
[C---:B------:R-:W-:Y:S02]  /*4190*/  ISETP.GT.AND P4, PT, R0.reuse, RZ, P2 ;  /* 0x000000ff0000720c */ /* 0x040fe40001784270 */
[C---:B------:R-:W-:Y:S01]  /*41a0*/  ISETP.GT.AND P3, PT, R0.reuse, 0x8, P3 ;  /* 0x000000080000780c */ /* 0x040fe20001f64270 */
[----:B------:R-:W-:Y:S01]  /*41b0*/  @P6 STG.E.U16 desc[UR56][R2.64+0x40], R24 ;  /* 0x0000401802006986 */ /* 0x000fe2000c101538 */
[C---:B------:R-:W-:Y:S02]  /*41c0*/  ISETP.GT.AND P2, PT, R0.reuse, 0x8, P2 ;  /* 0x000000080000780c */ /* 0x040fe40001744270 */
[----:B------:R-:W-:-:S02]  /*41d0*/  ISETP.GT.AND P5, PT, R0, RZ, P1 ;  /* 0x000000ff0000720c */ /* 0x000fc40000fa4270 */
[C---:B------:R-:W-:Y:S02]  /*41e0*/  ISETP.GT.AND P6, PT, R0.reuse, RZ, P0 ;  /* 0x000000ff0000720c */ /* 0x040fe400007c4270 */
[C---:B------:R-:W-:Y:S02]  /*41f0*/  ISETP.GT.AND P1, PT, R0.reuse, 0x8, P1 ;  /* 0x000000080000780c */ /* 0x040fe40000f24270 */
[----:B------:R-:W-:Y:S02]  /*4200*/  F2FP.F16.F32.PACK_AB R25, RZ, R25 ;  /* 0x00000019ff19723e */ /* 0x000fe400000000ff */
[----:B------:R-:W-:Y:S02]  /*4210*/  F2FP.F16.F32.PACK_AB R26, RZ, R26 ;  /* 0x0000001aff1a723e */ /* 0x000fe400000000ff */
[----:B------:R-:W-:Y:S01]  /*4220*/  F2FP.F16.F32.PACK_AB R27, RZ, R27 ;  /* 0x0000001bff1b723e */ /* 0x000fe200000000ff */
[----:B------:R-:W-:Y:S01]  /*4230*/  @P4 STG.E.U16 desc[UR56][R2.64+0x42], R25 ;  /* 0x0000421902004986 */ /* 0x000fe2000c101538 */
[----:B------:R-:W-:-:S02]  /*4240*/  ISETP.GT.AND P0, PT, R0, 0x8, P0 ;  /* 0x000000080000780c */ /* 0x000fc40000704270 */
[----:B------:R-:W-:Y:S01]  /*4250*/  F2FP.F16.F32.PACK_AB R28, RZ, R28 ;  /* 0x0000001cff1c723e */ /* 0x000fe200000000ff */
[----:B------:R-:W-:Y:S01]  /*4260*/  @P3 STG.E.U16 desc[UR56][R4.64+0x40], R26 ;  /* 0x0000401a04003986 */ /* 0x000fe2000c101538 */
[----:B------:R-:W-:Y:S02]  /*4270*/  F2FP.F16.F32.PACK_AB R29, RZ, R29 ;  /* 0x0000001dff1d723e */ /* 0x000fe400000000ff */
[----:B------:R-:W-:Y:S01]  /*4280*/  F2FP.F16.F32.PACK_AB R30, RZ, R30 ;  /* 0x0000001eff1e723e */ /* 0x000fe200000000ff */
[----:B------:R-:W-:Y:S01]  /*4290*/  @P2 STG.E.U16 desc[UR56][R4.64+0x42], R27 ;  /* 0x0000421b04002986 */ /* 0x000fe2000c101538 */
[----:B------:R-:W-:-:S03]  /*42a0*/  F2FP.F16.F32.PACK_AB R31, RZ, R31 ;  /* 0x0000001fff1f723e */ /* 0x000fc600000000ff */
[----:B------:R-:W-:Y:S04]  /*42b0*/  @P5 STG.E.U16 desc[UR56][R2.64+0x50], R28 ;  /* 0x0000501c02005986 */ /* 0x000fe8000c101538 */
[----:B------:R0:W-:Y:S02]  /*42c0*/  @P6 STG.E.U16 desc[UR56][R2.64+0x52], R29 ;  /* 0x0000521d02006986 */ /* 0x0001e4000c101538 */
[----:B0-----:R-:W-:Y:S02]  /*42d0*/  @P1 IMAD.MOV.U32 R2, RZ, RZ, R4 ;  /* 0x000000ffff021224 */ /* 0x001fe400078e0004 */
[----:B------:R-:W-:-:S05]  /*42e0*/  @P1 IMAD.MOV.U32 R3, RZ, RZ, R5 ;  /* 0x000000ffff031224 */ /* 0x000fca00078e0005 */
[----:B------:R0:W-:Y:S04]  /*42f0*/  @P1 STG.E.U16 desc[UR56][R2.64+0x50], R30 ;  /* 0x0000501e02001986 */ /* 0x0001e8000c101538 */
[----:B------:R0:W-:Y:S02]  /*4300*/  @P0 STG.E.U16 desc[UR56][R4.64+0x52], R31 ;  /* 0x0000521f04000986 */ /* 0x0001e4000c101538 */
.L_x_82:
[----:B------:R-:W-:Y:S05]  /*4310*/  BSYNC B0 ;  /* 0x0000000000007941 */ /* 0x000fea0003800000 */
.L_x_36:
[----:B0-----:R-:W-:Y:S01]  /*4320*/  IMAD.U32 R2, RZ, RZ, UR54 ;  /* 0x00000036ff027e24 */ /* 0x001fe2000f8e00ff */
[----:B------:R-:W-:Y:S01]  /*4330*/  ULDC.64 UR4, c[0x0][0x650] ;  /* 0x0001940000047ab9 */ /* 0x000fe20000000a00 */
[----:B------:R-:W-:Y:S01]  /*4340*/  IMAD.U32 R3, RZ, RZ, UR55 ;  /* 0x00000037ff037e24 */ /* 0x000fe2000f8e00ff */
[----:B------:R0:W-:Y:S01]  /*4350*/  SYNCS.ARRIVE.TRANS64.A1T0 RZ, [R58+UR52], RZ ;  /* 0x000000ff3aff79a7 */ /* 0x0001e20008100034 */
[----:B------:R-:W-:Y:S01]  /*4360*/  PRMT R0, RZ, 0x7610, R0 ;  /* 0x00007610ff007816 */ /* 0x000fe20000000000 */
[----:B-----5:R-:W-:Y:S01]  /*4370*/  IMAD.MOV.U32 R18, RZ, RZ, -0x1 ;  /* 0xffffffffff127424 */ /* 0x020fe200078e00ff */
[----:B------:R-:W-:Y:S01]  /*4380*/  LEA R16, P0, R2, R16, 0x1 ;  /* 0x0000001002107211 */ /* 0x000fe200078008ff */
[----:B------:R-:W-:Y:S02]  /*4390*/  IMAD.MOV.U32 R2, RZ, RZ, -0x1 ;  /* 0xffffffffff027424 */ /* 0x000fe400078e00ff */
[----:B------:R-:W-:Y:S01]  /*43a0*/  IMAD.MOV.U32 R19, RZ, RZ, -0x1 ;  /* 0xffffffffff137424 */ /* 0x000fe200078e00ff */
[----:B------:R-:W-:-:S02]  /*43b0*/  IADD3.X R17, R17, UR40, RZ, P0, !PT ;  /* 0x0000002811117c10 */ /* 0x000fc400087fe4ff */
[----:B------:R-:W-:-:S04]  /*43c0*/  ISETP.GE.U32.AND P0, PT, R16, UR4, PT ;  /* 0x0000000410007c0c */ /* 0x000fc8000bf06070 */
[----:B------:R-:W-:-:S13]  /*43d0*/  ISETP.GE.U32.AND.EX P0, PT, R17, UR5, PT, P0 ;  /* 0x0000000511007c0c */ /* 0x000fda000bf06100 */
[----:B0-----:R-:W-:Y:S05]  /*43e0*/  @P0 BRA `(.L_x_83) ;  /* 0x0000000400700947 */ /* 0x001fea0003800000 */
[----:B------:R-:W0:Y:S01]  /*43f0*/  S2UR UR6, SR_CTAID.X ;  /* 0x00000000000679c3 */ /* 0x000e220000002500 */
[----:B------:R-:W-:Y:S01]  /*4400*/  ULDC.64 UR4, c[0x0][0x628] ;  /* 0x00018a0000047ab9 */ /* 0x000fe20000000a00 */
[----:B------:R-:W-:Y:S01]  /*4410*/  ULDC UR7, c[0x0][0x150] ;  /* 0x0000540000077ab9 */ /* 0x000fe20000000800 */
[----:B------:R-:W-:Y:S01]  /*4420*/  ISETP.NE.U32.AND P0, PT, RZ, UR4, PT ;  /* 0x00000004ff007c0c */ /* 0x000fe2000bf05070 */
[----:B------:R-:W-:Y:S01]  /*4430*/  ULDC UR15, c[0x0][0x630] ;  /* 0x00018c00000f7ab9 */ /* 0x000fe20000000800 */
[C---:B------:R-:W-:Y:S02]  /*4440*/  R2UR UR16, R16.reuse ;  /* 0x00000000101072ca */ /* 0x040fe400000e0000 */
[----:B------:R-:W-:Y:S01]  /*4450*/  ISETP.NE.AND.EX P0, PT, RZ, UR5, PT, P0 ;  /* 0x00000005ff007c0c */ /* 0x000fe2000bf05300 */
[----:B------:R-:W5:Y:S01]  /*4460*/  S2UR UR17, SR_CTAID.Y ;  /* 0x00000000001179c3 */ /* 0x000f620000002600 */
[----:B------:R-:W-:Y:S02]  /*4470*/  R2UR UR12, R16 ;  /* 0x00000000100c72ca */ /* 0x000fe400000e0000 */
[----:B------:R-:W-:-:S02]  /*4480*/  R2UR UR13, R17 ;  /* 0x00000000110d72ca */ /* 0x000fc400000e0000 */
[----:B0-----:R-:W-:-:S05]  /*4490*/  I2FP.F32.U32 R0, UR6 ;  /* 0x0000000600007c45 */ /* 0x001fca0008201000 */
[----:B------:R-:W-:Y:S01]  /*44a0*/  FMUL R0, R0, UR7 ;  /* 0x0000000700007c20 */ /* 0x000fe20008400000 */
[----:B------:R-:W-:Y:S01]  /*44b0*/  ULDC UR7, c[0x0][0x154] ;  /* 0x0000550000077ab9 */ /* 0x000fe20000000800 */
[----:B-----5:R-:W-:-:S04]  /*44c0*/  I2FP.F32.U32 R2, UR17 ;  /* 0x0000001100027c45 */ /* 0x020fc80008201000 */
[----:B------:R-:W0:Y:S01]  /*44d0*/  F2I.U32.TRUNC.NTZ R0, R0 ;  /* 0x0000000000007305 */ /* 0x000e22000020f000 */
[----:B------:R-:W-:Y:S01]  /*44e0*/  FMUL R2, R2, UR7 ;  /* 0x0000000702027c20 */ /* 0x000fe20008400000 */
[----:B------:R-:W-:Y:S06]  /*44f0*/  @!P0 BRA `(.L_x_84) ;  /* 0x0000000000308947 */ /* 0x000fec0003800000 */
        /* <DEDUP_REMOVED lines=12> */
.L_x_84:
[----:B------:R-:W-:Y:S01]  /*45c0*/  USHF.R.U64 UR8, UR12, UR15, UR13 ;  /* 0x0000000f0c087299 */ /* 0x000fe2000800120d */
[----:B------:R-:W-:Y:S01]  /*45d0*/  R2UR UR5, R17 ;  /* 0x00000000110572ca */ /* 0x000fe200000e0000 */
[----:B------:R-:W-:Y:S01]  /*45e0*/  USHF.R.U32.HI UR4, URZ, UR15, UR13 ;  /* 0x0000000f3f047299 */ /* 0x000fe2000801160d */
[----:B------:R-:W5:Y:S01]  /*45f0*/  F2I.U32.TRUNC.NTZ R2, R2 ;  /* 0x0000000200027305 */ /* 0x000f62000020f000 */
[----:B------:R-:W-:Y:S01]  /*4600*/  UIADD3 UR9, UP0, URZ, -UR8, URZ ;  /* 0x800000083f097290 */ /* 0x000fe2000ff1e03f */
[----:B------:R-:W-:Y:S01]  /*4610*/  ULDC.64 UR10, c[0x0][0x620] ;  /* 0x00018800000a7ab9 */ /* 0x000fe20000000a00 */
[----:B------:R-:W-:Y:S02]  /*4620*/  ULDC UR13, c[0x0][0x608] ;  /* 0x00018200000d7ab9 */ /* 0x000fe40000000800 */
[----:B------:R-:W-:Y:S01]  /*4630*/  UIADD3.X UR4, URZ, ~UR4, URZ, UP0, !UPT ;  /* 0x800000043f047290 */ /* 0x000fe200087fe43f */
[----:B------:R-:W-:Y:S01]  /*4640*/  ULDC UR22, c[0x0][0x148] ;  /* 0x0000520000167ab9 */ /* 0x000fe20000000800 */
[----:B------:R-:W-:-:S02]  /*4650*/  ULDC UR20, c[0x0][0x648] ;  /* 0x0001920000147ab9 */ /* 0x000fc40000000800 */
[----:B------:R-:W-:Y:S01]  /*4660*/  UIMAD UR7, UR4, UR10, URZ ;  /* 0x0000000a040772a4 */ /* 0x000fe2000f8e023f */
[----:B------:R-:W-:Y:S02]  /*4670*/  ULDC UR21, c[0x0][0x638] ;  /* 0x00018e0000157ab9 */ /* 0x000fe40000000800 */
[----:B------:R-:W-:Y:S01]  /*4680*/  UMOV UR4, UR16 ;  /* 0x0000001000047c82 */ /* 0x000fe20008000000 */
[----:B------:R-:W-:Y:S02]  /*4690*/  UIMAD UR7, UR9, UR11, UR7 ;  /* 0x0000000b090772a4 */ /* 0x000fe4000f8e0207 */
[----:B------:R-:W-:Y:S01]  /*46a0*/  UIMAD.WIDE.U32 UR4, UR9, UR10, UR4 ;  /* 0x0000000a090472a5 */ /* 0x000fe2000f8e0004 */
[----:B0-----:R-:W-:Y:S01]  /*46b0*/  R2UR UR10, R0 ;  /* 0x00000000000a72ca */ /* 0x001fe200000e0000 */
[----:B------:R-:W-:Y:S01]  /*46c0*/  ULDC UR16, c[0x0][0x658] ;  /* 0x0001960000107ab9 */ /* 0x000fe20000000800 */
[----:B-----5:R-:W-:Y:S01]  /*46d0*/  R2UR UR12, R2 ;  /* 0x00000000020c72ca */ /* 0x020fe200000e0000 */
[----:B------:R-:W-:Y:S01]  /*46e0*/  UIADD3 UR7, UR5, UR7, URZ ;  /* 0x0000000705077290 */ /* 0x000fe2000fffe03f */
[----:B------:R-:W-:-:S02]  /*46f0*/  ULDC UR11, c[0x0][0x144] ;  /* 0x00005100000b7ab9 */ /* 0x000fc40000000800 */
[----:B------:R-:W-:Y:S02]  /*4700*/  ULDC UR5, c[0x0][0x618] ;  /* 0x0001860000057ab9 */ /* 0x000fe40000000800 */
[----:B------:R-:W-:Y:S02]  /*4710*/  USHF.R.U64 UR9, UR4, UR5, UR7 ;  /* 0x0000000504097299 */ /* 0x000fe40008001207 */
[----:B------:R-:W-:-:S03]  /*4720*/  USHF.R.U32.HI UR7, URZ, UR5, UR7 ;  /* 0x000000053f077299 */ /* 0x000fc60008011607 */
[----:B------:R-:W-:Y:S01]  /*4730*/  ULDC.64 UR4, c[0x0][0x640] ;  /* 0x0001900000047ab9 */ /* 0x000fe20000000a00 */
[----:B------:R-:W-:Y:S01]  /*4740*/  USHF.R.U64 UR15, UR9, UR13, UR7 ;  /* 0x0000000d090f7299 */ /* 0x000fe20008001207 */
[----:B------:R-:W-:Y:S01]  /*4750*/  ISETP.NE.U32.AND P0, PT, RZ, UR4, PT ;  /* 0x00000004ff007c0c */ /* 0x000fe2000bf05070 */
[----:B------:R-:W-:Y:S02]  /*4760*/  USHF.R.U32.HI UR7, URZ, UR13, UR7 ;  /* 0x0000000d3f077299 */ /* 0x000fe40008011607 */
[----:B------:R-:W-:Y:S01]  /*4770*/  UIADD3 UR10, -UR10, URZ, URZ ;  /* 0x0000003f0a0a7290 */ /* 0x000fe2000fffe13f */
[----:B------:R-:W-:Y:S01]  /*4780*/  ISETP.NE.AND.EX P0, PT, RZ, UR5, PT, P0 ;  /* 0x00000005ff007c0c */ /* 0x000fe2000bf05300 */
[----:B------:R-:W-:Y:S02]  /*4790*/  USHF.R.U64 UR14, UR15, UR16, UR7 ;  /* 0x000000100f0e7299 */ /* 0x000fe40008001207 */
[----:B------:R-:W-:Y:S02]  /*47a0*/  UIADD3 UR18, -UR12, URZ, URZ ;  /* 0x0000003f0c127290 */ /* 0x000fe4000fffe13f */
[----:B------:R-:W-:-:S02]  /*47b0*/  USHF.R.U32.HI UR13, URZ, UR16, UR7 ;  /* 0x000000103f0d7299 */ /* 0x000fc40008011607 */
[----:B------:R-:W-:Y:S01]  /*47c0*/  UIMAD UR19, UR11, UR10, UR6 ;  /* 0x0000000a0b1372a4 */ /* 0x000fe2000f8e0206 */
[----:B------:R-:W-:-:S05]  /*47d0*/  UMOV UR12, UR14 ;  /* 0x0000000e000c7c82 */ /* 0x000fca0008000000 */
[----:B------:R-:W-:Y:S06]  /*47e0*/  @!P0 BRA `(.L_x_85) ;  /* 0x0000000000288947 */ /* 0x000fec0003800000 */
        /* <DEDUP_REMOVED lines=10> */
.L_x_85:
[----:B------:R-:W-:Y:S01]  /*4890*/  UISETP.NE.AND UP0, UPT, UR38, URZ, UPT ;  /* 0x0000003f2600728c */ /* 0x000fe2000bf05270 */
[----:B------:R-:W-:Y:S01]  /*48a0*/  IMAD.MOV.U32 R0, RZ, RZ, 0x1 ;  /* 0x00000001ff007424 */ /* 0x000fe200078e00ff */
[----:B------:R-:W-:Y:S01]  /*48b0*/  USHF.R.U64 UR4, UR12, UR20, UR13 ;  /* 0x000000140c047299 */ /* 0x000fe2000800120d */
[----:B------:R-:W-:Y:S01]  /*48c0*/  IMAD.U32 R19, RZ, RZ, UR8 ;  /* 0x00000008ff137e24 */ /* 0x000fe2000f8e00ff */
[----:B------:R-:W-:Y:S02]  /*48d0*/  ULOP3.LUT UR15, UR15, UR45, URZ, 0xc0, !UPT ;  /* 0x0000002d0f0f7292 */ /* 0x000fe4000f8ec03f */
[----:B------:R-:W-:Y:S02]  /*48e0*/  UIADD3 UR5, -UR4, URZ, URZ ;  /* 0x0000003f04057290 */ /* 0x000fe4000fffe13f */
[----:B------:R-:W-:Y:S02]  /*48f0*/  ULOP3.LUT UR9, UR9, UR42, URZ, 0xc0, !UPT ;  /* 0x0000002a09097292 */ /* 0x000fe4000f8ec03f */
[----:B------:R-:W-:-:S02]  /*4900*/  UIMAD UR4, UR43, UR4, UR15 ;  /* 0x000000042b0472a4 */ /* 0x000fc4000f8e020f */
[----:B------:R-:W-:Y:S02]  /*4910*/  @UP0 UIMAD UR19, UR22, UR18, UR17 ;  /* 0x00000012161302a4 */ /* 0x000fe4000f8e0211 */
[----:B------:R-:W-:Y:S01]  /*4920*/  UIMAD UR14, UR5, UR21, UR14 ;  /* 0x00000015050e72a4 */ /* 0x000fe2000f8e020e */
[----:B------:R-:W-:Y:S02]  /*4930*/  ULDC UR6, c[0x0][0x600] ;  /* 0x0001800000067ab9 */ /* 0x000fe40000000800 */
[----:B------:R-:W-:Y:S01]  /*4940*/  ULDC UR5, c[0x0][0x610] ;  /* 0x0001840000057ab9 */ /* 0x000fe20000000800 */
[----:B------:R-:W-:Y:S02]  /*4950*/  UIMAD UR14, UR14, UR6, UR9 ;  /* 0x000000060e0e72a4 */ /* 0x000fe4000f8e0209 */
[----:B------:R-:W-:-:S04]  /*4960*/  UIMAD UR4, UR4, UR5, UR19 ;  /* 0x00000005040472a4 */ /* 0x000fc8000f8e0213 */
[----:B------:R-:W-:Y:S02]  /*4970*/  USEL UR5, UR14, UR4, !UP0 ;  /* 0x000000040e057287 */ /* 0x000fe4000c000000 */
[----:B------:R-:W-:-:S04]  /*4980*/  USEL UR4, UR4, UR14, !UP0 ;  /* 0x0000000e04047287 */ /* 0x000fc8000c000000 */
[----:B------:R-:W-:Y:S02]  /*4990*/  IMAD.U32 R2, RZ, RZ, UR5 ;  /* 0x00000005ff027e24 */ /* 0x000fe4000f8e00ff */
[----:B------:R-:W-:-:S07]  /*49a0*/  IMAD.U32 R18, RZ, RZ, UR4 ;  /* 0x00000004ff127e24 */ /* 0x000fce000f8e00ff */
.L_x_83:
[----:B------:R-:W-:Y:S01]  /*49b0*/  UIADD3 UR44, UR49, UR44, URZ ;  /* 0x0000002c312c7290 */ /* 0x000fe2000fffe03f */
[----:B------:R-:W-:Y:S02]  /*49c0*/  LOP3.LUT P0, RZ, R0, 0xff, RZ, 0xc0, !PT ;  /* 0x000000ff00ff7812 */ /* 0x000fe4000780c0ff */
[----:B------:R-:W-:Y:S01]  /*49d0*/  LOP3.LUT R60, R60, 0x1, RZ, 0x3c, !PT ;  /* 0x000000013c3c7812 */ /* 0x000fe200078e3cff */
[----:B------:R-:W-:Y:S02]  /*49e0*/  USHF.R.U32.HI UR4, URZ, 0x5, UR44 ;  /* 0x000000053f047899 */ /* 0x000fe4000801162c */
[----:B------:R-:W-:Y:S02]  /*49f0*/  UISETP.GT.U32.AND UP0, UPT, UR44, 0x1f, UPT ;  /* 0x0000001f2c00788c */ /* 0x000fe4000bf04070 */
[----:B------:R-:W-:Y:S02]  /*4a00*/  ULOP3.LUT UR4, UR4, 0x1, URZ, 0xc0, !UPT ;  /* 0x0000000104047892 */ /* 0x000fe4000f8ec03f */
[----:B------:R-:W-:-:S02]  /*4a10*/  UISETP.LT.U32.AND UP0, UPT, UR49, 0x20, UP0 ;  /* 0x000000203100788c */ /* 0x000fc40008701070 */
[----:B------:R-:W-:Y:S02]  /*4a20*/  UISETP.NE.U32.AND UP1, UPT, UR4, 0x1, UPT ;  /* 0x000000010400788c */ /* 0x000fe4000bf25070 */
[----:B------:R-:W-:Y:S02]  /*4a30*/  USEL UR5, URZ, 0x1, !UP0 ;  /* 0x000000013f057887 */ /* 0x000fe4000c000000 */
[----:B------:R-:W-:Y:S02]  /*4a40*/  UISETP.GT.U32.AND UP1, UPT, UR49, 0x1f, !UP1 ;  /* 0x0000001f3100788c */ /* 0x000fe4000cf24070 */
[----:B------:R-:W-:Y:S02]  /*4a50*/  ULOP3.LUT UR44, UR44, 0x1f, URZ, 0xc0, !UPT ;  /* 0x0000001f2c2c7892 */ /* 0x000fe4000f8ec03f */
[----:B------:R-:W-:-:S04]  /*4a60*/  USEL UR4, URZ, 0x1, !UP1 ;  /* 0x000000013f047887 */ /* 0x000fc8000c800000 */
[----:B------:R-:W-:Y:S01]  /*4a70*/  ULOP3.LUT UR46, UR4, UR46, UR5, 0x96, !UPT ;  /* 0x0000002e042e7292 */ /* 0x000fe2000f8e9605 */
[----:B------:R-:W-:Y:S11]  /*4a80*/  @P0 BRA `(.L_x_86) ;  /* 0xffffffd000800947 */ /* 0x000ff6000383ffff */
[----:B------:R-:W-:Y:S05]  /*4a90*/  EXIT ;  /* 0x000000000000794d */ /* 0x000fea0003800000 */
.L_x_17:
[----:B------:R-:W-:-:S08]  /*4aa0*/  ISETP.NE.AND P0, PT, RZ, UR6, PT ;  /* 0x00000006ff007c0c */ /* 0x000fd0000bf05270 */
[----:B------:R-:W0:-:S00]  /*4ab0*/  USETMAXREG.DEALLOC.CTAPOOL 0x28 ;  /* 0x00000028000079c8 */ /* 0x000e0000080e0500 */
[----:B------:R-:W-:Y:S05]  /*4ac0*/  @P0 EXIT ;  /* 0x000000000000094d */ /* 0x000fea0003800000 */
[----:B0-----:R-:W-:Y:S01]  /*4ad0*/  LOP3.LUT P0, RZ, R0, 0xff, RZ, 0xc0, !PT ;  /* 0x000000ff00ff7812 */ /* 0x001fe2000780c0ff */
[----:B------:R-:W-:Y:S02]  /*4ae0*/  IMAD.MOV.U32 R8, RZ, RZ, 0x1 ;  /* 0x00000001ff087424 */ /* 0x000fe400078e00ff */
[----:B------:R-:W-:-:S10]  /*4af0*/  IMAD.MOV.U32 R0, RZ, RZ, RZ ;  /* 0x000000ffff007224 */ /* 0x000fd400078e00ff */
[----:B------:R-:W-:Y:S05]  /*4b00*/  @!P0 BRA `(.L_x_87) ;  /* 0x0000000c002c8947 */ /* 0x000fea0003800000 */
[----:B------:R-:W0:Y:S01]  /*4b10*/  S2R R11, SR_CgaCtaId ;  /* 0x00000000000b7919 */ /* 0x000e220000008800 */
[----:B------:R-:W-:Y:S01]  /*4b20*/  LOP3.LUT P0, RZ, R3, 0x1f, RZ, 0xc0, !PT ;  /* 0x0000001f03ff7812 */ /* 0x000fe2000780c0ff */
[----:B------:R-:W-:Y:S01]  /*4b30*/  ULDC UR5, c[0x0][0x658] ;  /* 0x0001960000057ab9 */ /* 0x000fe20000000800 */
[----:B------:R-:W-:Y:S01]  /*4b40*/  UMOV UR6, 0xffffffff ;  /* 0xffffffff00067882 */ /* 0x000fe20000000000 */
[----:B------:R-:W-:Y:S01]  /*4b50*/  BSSY B0, `(.L_x_87) ;  /* 0x00000c6000007945 */ /* 0x000fe20003800000 */
[----:B------:R-:W-:Y:S01]  /*4b60*/  USHF.L.U32 UR6, UR6, UR5, URZ ;  /* 0x0000000506067299 */ /* 0x000fe2000800063f */
[C---:B------:R-:W-:Y:S01]  /*4b70*/  ISETP.NE.AND P3, PT, R4.reuse, RZ, PT ;  /* 0x000000ff0400720c */ /* 0x040fe20003f65270 */
[----:B------:R-:W-:Y:S01]  /*4b80*/  IMAD.MOV.U32 R9, RZ, RZ, 0x1 ;  /* 0x00000001ff097424 */ /* 0x000fe200078e00ff */
[----:B------:R-:W-:Y:S01]  /*4b90*/  ISETP.NE.OR P0, PT, R4, RZ, !P0 ;  /* 0x000000ff0400720c */ /* 0x000fe20004705670 */
[----:B------:R-:W-:Y:S01]  /*4ba0*/  IMAD.MOV.U32 R8, RZ, RZ, 0x1 ;  /* 0x00000001ff087424 */ /* 0x000fe200078e00ff */
[----:B------:R-:W-:Y:S01]  /*4bb0*/  ULDC UR4, c[0x0][0x600] ;  /* 0x0001800000047ab9 */ /* 0x000fe20000000800 */
[----:B------:R-:W-:Y:S01]  /*4bc0*/  IMAD.MOV.U32 R0, RZ, RZ, RZ ;  /* 0x000000ffff007224 */ /* 0x000fe200078e00ff */
[----:B------:R-:W-:Y:S01]  /*4bd0*/  UMOV UR7, 0x1 ;  /* 0x0000000100077882 */ /* 0x000fe20000000000 */
[----:B------:R-:W-:-:S02]  /*4be0*/  UIADD3 UR19, UR39, 0x1, URZ ;  /* 0x0000000127137890 */ /* 0x000fc4000fffe03f */
[----:B------:R-:W-:Y:S02]  /*4bf0*/  ULOP3.LUT UR22, UR36, 0x2, URZ, 0xfc, !UPT ;  /* 0x0000000224167892 */ /* 0x000fe4000f8efc3f */
[----:B------:R-:W-:Y:S02]  /*4c00*/  UIADD3 UR4, UR4, -0x1, URZ ;  /* 0xffffffff04047890 */ /* 0x000fe4000fffe03f */
[----:B------:R-:W-:Y:S02]  /*4c10*/  USHF.L.U32 UR5, UR7, UR5, URZ ;  /* 0x0000000507057299 */ /* 0x000fe4000800063f */
[----:B------:R-:W-:Y:S01]  /*4c20*/  ULOP3.LUT UR6, URZ, UR6, URZ, 0x33, !UPT ;  /* 0x000000063f067292 */ /* 0x000fe2000f8e333f */
[----:B------:R-:W-:Y:S01]  /*4c30*/  ULDC.64 UR20, c[0x0][0x198] ;  /* 0x0000660000147ab9 */ /* 0x000fe20000000a00 */
[----:B0-----:R-:W-:-:S10]  /*4c40*/  LOP3.LUT R11, R11, 0x1, RZ, 0xc0, !PT ;  /* 0x000000010b0b7812 */ /* 0x001fd400078ec0ff */
.L_x_99:
[----:B------:R-:W-:-:S03]  /*4c50*/  UMOV UR7, 0xffffffff ;  /* 0xffffffff00077882 */ /* 0x000fc60000000000 */
[----:B------:R-:W-:Y:S05]  /*4c60*/  BRA.DIV UR7, `(.L_x_88) ;  /* 0x0000001e07dc7947 */ /* 0x000fea000b800000 */
[----:B------:R-:W-:-:S13]  /*4c70*/  ELECT P6, URZ, PT ;  /* 0x00000000003f782f */ /* 0x000fda00038c0000 */
.L_x_140:
[----:B------:R-:W0:Y:S01]  /*4c80*/  LDC R3, c[0x0][0x28c] ;  /* 0x0000a300ff037b82 */ /* 0x000e220000000800 */
[----:B------:R-:W-:Y:S01]  /*4c90*/  BSSY B1, `(.L_x_89) ;  /* 0x000003c000017945 */ /* 0x000fe20003800000 */
[----:B0-----:R-:W-:-:S13]  /*4ca0*/  ISETP.LT.OR P6, PT, R3, 0x1, !P6 ;  /* 0x000000010300780c */ /* 0x001fda00077c1670 */
[----:B------:R-:W-:Y:S05]  /*4cb0*/  @P6 BRA `(.L_x_90) ;  /* 0x0000000000e46947 */ /* 0x000fea0003800000 */
[----:B------:R-:W-:Y:S02]  /*4cc0*/  IMAD R3, R2, 0x2, R11 ;  /* 0x0000000202037824 */ /* 0x000fe400078e020b */
[----:B------:R-:W-:Y:S02]  /*4cd0*/  IMAD.SHL.U32 R18, R18, 0x40, RZ ;  /* 0x0000004012127824 */ /* 0x000fe400078e00ff */
[----:B------:R-:W-:Y:S02]  /*4ce0*/  IMAD.MOV.U32 R12, RZ, RZ, RZ ;  /* 0x000000ffff0c7224 */ /* 0x000fe400078e00ff */
[----:B------:R-:W-:Y:S02]  /*4cf0*/  IMAD.U32 R13, RZ, RZ, UR19 ;  /* 0x00000013ff0d7e24 */ /* 0x000fe4000f8e00ff */
[----:B------:R-:W-:Y:S02]  /*4d00*/  IMAD.MOV.U32 R2, RZ, RZ, R8 ;  /* 0x000000ffff027224 */ /* 0x000fe400078e0008 */
[----:B------:R-:W-:-:S02]  /*4d10*/  IMAD.MOV.U32 R4, RZ, RZ, R0 ;  /* 0x000000ffff047224 */ /* 0x000fc400078e0000 */
[----:B------:R-:W-:-:S07]  /*4d20*/  IMAD R6, R3, 0x18, RZ ;  /* 0x0000001803067824 */ /* 0x000fce00078e02ff */
.L_x_94:
[----:B------:R-:W0:Y:S01]  /*4d30*/  S2R R10, SR_CgaCtaId ;  /* 0x00000000000a7919 */ /* 0x000e220000008800 */
[----:B------:R-:W-:Y:S01]  /*4d40*/  MOV R3, 0x400 ;  /* 0x0000040000037802 */ /* 0x000fe20000000f00 */
[----:B------:R-:W1:Y:S03]  /*4d50*/  @!P3 LDC R5, c[0x0][0x500] ;  /* 0x00014000ff05bb82 */ /* 0x000e660000000800 */
[----:B0-----:R-:W-:Y:S02]  /*4d60*/  LEA R7, R10, R3, 0x18 ;  /* 0x000000030a077211 */ /* 0x001fe400078ec0ff */
[----:B------:R-:W-:-:S03]  /*4d70*/  SHF.L.U32 R3, R2, 0x1f, RZ ;  /* 0x0000001f02037819 */ /* 0x000fc600000006ff */
[----:B------:R-:W-:-:S04]  /*4d80*/  IMAD R10, R4, 0x8, R7 ;  /* 0x00000008040a7824 */ /* 0x000fc800078e0207 */
[----:B------:R-:W0:Y:S02]  /*4d90*/  SYNCS.PHASECHK.TRANS64.TRYWAIT P1, [R10+URZ+0x100], R3 ;  /* 0x000100030a0075a7 */ /* 0x000e24000802017f */
[----:B01----:R-:W-:Y:S05]  /*4da0*/  @!P1 BRA `(.L_x_91) ;  /* 0x0000001c00ac9947 */ /* 0x003fea0003800000 */
.L_x_141:
[----:B------:R-:W-:Y:S01]  /*4db0*/  UPRMT UR7, UR22, 0x9910, URZ ;  /* 0x0000991016077896 */ /* 0x000fe2000800003f */
[----:B------:R1:W-:Y:S03]  /*4dc0*/  @!P3 SYNCS.ARRIVE.TRANS64 RZ, [R10+URZ], R5 ;  /* 0x000000050affb9a7 */ /* 0x0003e6000800003f */
[----:B------:R-:W-:-:S06]  /*4dd0*/  UISETP.NE.AND UP0, UPT, UR7, 0x2, UPT ;  /* 0x000000020700788c */ /* 0x000fcc000bf05270 */
[----:B------:R-:W-:-:S13]  /*4de0*/  PLOP3.LUT P1, PT, PT, PT, UP0, 0x80, 0x0 ;  /* 0x000000000000781c */ /* 0x000fda0003f2f008 */
[----:B-1----:R-:W-:Y:S05]  /*4df0*/  @P1 BRA `(.L_x_92) ;  /* 0x0000000000041947 */ /* 0x002fea0003800000 */
[----:B------:R-:W-:Y:S01]  /*4e00*/  BPT.TRAP 0x1 ;  /* 0x000000040000795c */ /* 0x000fe20000300000 */
.L_x_92:
[----:B------:R-:W-:Y:S05]  /*4e10*/  @P0 BRA `(.L_x_93) ;  /* 0x0000000000040947 */ /* 0x000fea0003800000 */
[----:B------:R-:W-:Y:S01]  /*4e20*/  BPT.TRAP 0x1 ;  /* 0x000000040000795c */ /* 0x000fe20000300000 */
.L_x_93:
[----:B0-----:R-:W-:Y:S01]  /*4e30*/  IMAD R3, R4, 0x2, R11 ;  /* 0x0000000204037824 */ /* 0x001fe200078e020b */
[----:B------:R-:W-:Y:S01]  /*4e40*/  R2UR UR9, R10 ;  /* 0x000000000a0972ca */ /* 0x000fe200000e0000 */
[--C-:B------:R-:W-:Y:S01]  /*4e50*/  IMAD R5, R4, 0x1000, R7.reuse ;  /* 0x0000100004057824 */ /* 0x100fe200078e0207 */
[----:B------:R-:W-:Y:S01]  /*4e60*/  UIADD3 UR14, UP0, UR20, 0xf0, URZ ;  /* 0x000000f0140e7890 */ /* 0x000fe2000ff1e03f */
[----:B------:R-:W-:Y:S01]  /*4e70*/  IMAD R3, R3, 0x300, RZ ;  /* 0x0000030003037824 */ /* 0x000fe200078e02ff */
[----:B------:R-:W-:Y:S01]  /*4e80*/  R2UR UR11, R18 ;  /* 0x00000000120b72ca */ /* 0x000fe200000e0000 */
[----:B------:R-:W-:Y:S01]  /*4e90*/  VIADD R13, R13, 0xffffffff ;  /* 0xffffffff0d0d7836 */ /* 0x000fe20000000000 */
[----:B------:R-:W-:Y:S01]  /*4ea0*/  R2UR UR7, R5 ;  /* 0x00000000050772ca */ /* 0x000fe200000e0000 */
[----:B------:R-:W-:Y:S01]  /*4eb0*/  IMAD R3, R3, 0x2, R7 ;  /* 0x0000000203037824 */ /* 0x000fe200078e0207 */
[----:B------:R-:W-:Y:S01]  /*4ec0*/  R2UR UR10, R12 ;  /* 0x000000000c0a72ca */ /* 0x000fe200000e0000 */
[----:B------:R-:W-:Y:S01]  /*4ed0*/  UIADD3 UR24, UP1, UR20, 0x1f0, URZ ;  /* 0x000001f014187890 */ /* 0x000fe2000ff3e03f */
[----:B------:R-:W-:Y:S01]  /*4ee0*/  R2UR UR12, R19 ;  /* 0x00000000130c72ca */ /* 0x000fe200000e0000 */
[----:B------:R-:W-:Y:S01]  /*4ef0*/  UIADD3.X UR15, URZ, UR21, URZ, UP0, !UPT ;  /* 0x000000153f0f7290 */ /* 0x000fe200087fe43f */
[----:B------:R-:W-:Y:S01]  /*4f00*/  R2UR UR8, R3 ;  /* 0x00000000030872ca */ /* 0x000fe200000e0000 */
[----:B------:R-:W-:Y:S01]  /*4f10*/  VIADD R4, R4, 0x1 ;  /* 0x0000000104047836 */ /* 0x000fe20000000000 */
[----:B------:R-:W-:Y:S01]  /*4f20*/  R2UR UR18, R6 ;  /* 0x00000000061272ca */ /* 0x000fe200000e0000 */
[----:B------:R-:W-:Y:S01]  /*4f30*/  UIADD3.X UR25, URZ, UR21, URZ, UP1, !UPT ;  /* 0x000000153f197290 */ /* 0x000fe20008ffe43f */
[----:B------:R-:W-:Y:S01]  /*4f40*/  ISETP.GT.AND P2, PT, R13, 0x1, PT ;  /* 0x000000010d00780c */ /* 0x000fe20003f44270 */
[----:B------:R-:W-:Y:S01]  /*4f50*/  UMOV UR16, 0x0 ;  /* 0x0000000000107882 */ /* 0x000fe20000000000 */
[----:B------:R-:W-:Y:S01]  /*4f60*/  UMOV UR17, 0x10000000 ;  /* 0x1000000000117882 */ /* 0x000fe20000000000 */
[----:B------:R-:W-:Y:S01]  /*4f70*/  UIADD3 UR7, UR7, 0x300, URZ ;  /* 0x0000030007077890 */ /* 0x000fe2000fffe03f */
[----:B------:R-:W-:Y:S01]  /*4f80*/  ISETP.NE.AND P1, PT, R4, 0x20, PT ;  /* 0x000000200400780c */ /* 0x000fe20003f25270 */
[----:B------:R-:W-:Y:S01]  /*4f90*/  UMOV UR23, 0x30000 ;  /* 0x0003000000177882 */ /* 0x000fe20000000000 */
[----:B------:R-:W-:-:S02]  /*4fa0*/  VIADD R12, R12, 0x20 ;  /* 0x000000200c0c7836 */ /* 0x000fc40000000000 */
[----:B------:R-:W-:Y:S01]  /*4fb0*/  SEL R3, RZ, 0x1, P1 ;  /* 0x00000001ff037807 */ /* 0x000fe20000800000 */
[----:B------:R-:W-:Y:S01]  /*4fc0*/  UIADD3 UR13, UR8, 0x20300, URZ ;  /* 0x00020300080d7890 */ /* 0x000fe2000fffe03f */
[----:B------:R-:W-:Y:S02]  /*4fd0*/  SEL R4, R4, RZ, P1 ;  /* 0x000000ff04047207 */ /* 0x000fe40000800000 */
[----:B------:R-:W-:Y:S01]  /*4fe0*/  UMOV UR8, UR7 ;  /* 0x0000000700087c82 */ /* 0x000fe20008000000 */
[----:B------:R-:W-:Y:S01]  /*4ff0*/  LOP3.LUT R2, R2, R3, RZ, 0x3c, !PT ;  /* 0x0000000302027212 */ /* 0x000fe200078e3cff */
[----:B------:R0:W-:Y:S02]  /*5000*/  UTMALDG.3D [UR8], [UR14], desc[UR16] ;  /* 0x000010080e0075b4 */ /* 0x0001e40008011000 */
[----:B0-----:R-:W-:Y:S01]  /*5010*/  UMOV UR8, UR13 ;  /* 0x0000000d00087c82 */ /* 0x001fe20008000000 */
[----:B------:R-:W-:Y:S02]  /*5020*/  UMOV UR11, UR18 ;  /* 0x00000012000b7c82 */ /* 0x000fe40008000000 */
[----:B------:R0:W-:Y:S02]  /*5030*/  UTMALDG.3D.MULTICAST [UR8], [UR24], UR23, desc[UR16] ;  /* 0x00001008180073b4 */ /* 0x0001e40008011817 */
[----:B0-----:R-:W-:Y:S05]  /*5040*/  @P2 BRA `(.L_x_94) ;  /* 0xfffffffc00382947 */ /* 0x001fea000383ffff */
.L_x_90:
[----:B------:R-:W-:Y:S05]  /*5050*/  BSYNC B1 ;  /* 0x0000000000017941 */ /* 0x000fea0003800000 */
.L_x_89:
[----:B------:R-:W-:Y:S01]  /*5060*/  LOP3.LUT P4, RZ, R9, 0xff, RZ, 0xc0, !PT ;  /* 0x000000ff09ff7812 */ /* 0x000fe2000788c0ff */
[----:B------:R-:W-:Y:S01]  /*5070*/  VIADD R0, R0, UR39 ;  /* 0x0000002700007c36 */ /* 0x000fe20008000000 */
[----:B------:R-:W-:Y:S01]  /*5080*/  ULDC.64 UR8, c[0x0][0x650] ;  /* 0x0001940000087ab9 */ /* 0x000fe20000000a00 */
[----:B------:R-:W-:Y:S01]  /*5090*/  BSSY B1, `(.L_x_95) ;  /* 0x000006f000017945 */ /* 0x000fe20003800000 */
[----:B------:R-:W-:Y:S01]  /*50a0*/  IMAD.MOV.U32 R18, RZ, RZ, -0x1 ;  /* 0xffffffffff127424 */ /* 0x000fe200078e00ff */
[----:B------:R-:W-:Y:S01]  /*50b0*/  PRMT R9, RZ, 0x7610, R9 ;  /* 0x00007610ff097816 */ /* 0x000fe20000000009 */
[----:B------:R-:W-:Y:S01]  /*50c0*/  IMAD.MOV.U32 R19, RZ, RZ, -0x1 ;  /* 0xffffffffff137424 */ /* 0x000fe200078e00ff */
[C---:B------:R-:W-:Y:S02]  /*50d0*/  ISETP.GT.U32.AND P1, PT, R0.reuse, 0x1f, PT ;  /* 0x0000001f0000780c */ /* 0x040fe40003f24070 */
[----:B------:R-:W-:Y:S02]  /*50e0*/  SHF.R.U32.HI R2, RZ, 0x5, R0 ;  /* 0x00000005ff027819 */ /* 0x000fe40000011600 */
[----:B------:R-:W-:-:S02]  /*50f0*/  LOP3.LUT R0, R0, 0x1f, RZ, 0xc0, !PT ;  /* 0x0000001f00007812 */ /* 0x000fc400078ec0ff */
[----:B------:R-:W0:Y:S01]  /*5100*/  @P4 S2R R4, SR_CgaCtaId ;  /* 0x0000000000044919 */ /* 0x000e220000008800 */
[----:B------:R-:W-:Y:S02]  /*5110*/  @P4 MOV R3, 0x400 ;  /* 0x0000040000034802 */ /* 0x000fe40000000f00 */
[----:B------:R-:W-:-:S04]  /*5120*/  LOP3.LUT R2, R2, 0x1, RZ, 0xc0, !PT ;  /* 0x0000000102027812 */ /* 0x000fc800078ec0ff */
[----:B------:R-:W-:Y:S02]  /*5130*/  ISETP.NE.U32.AND P2, PT, R2, 0x1, PT ;  /* 0x000000010200780c */ /* 0x000fe40003f45070 */
[----:B0-----:R-:W-:Y:S01]  /*5140*/  @P4 LEA R3, R4, R3, 0x18 ;  /* 0x0000000304034211 */ /* 0x001fe200078ec0ff */
[----:B------:R-:W-:-:S03]  /*5150*/  IMAD.U32 R4, RZ, RZ, UR39 ;  /* 0x00000027ff047e24 */ /* 0x000fc6000f8e00ff */
[----:B------:R0:W-:Y:S01]  /*5160*/  @P4 SYNCS.ARRIVE.TRANS64.A1T0 RZ, [R3+URZ+0x238], RZ ;  /* 0x000238ff03ff49a7 */ /* 0x0001e2000810003f */
[----:B------:R-:W-:Y:S02]  /*5170*/  IADD3 R16, P4, R16, UR54, RZ ;  /* 0x0000003610107c10 */ /* 0x000fe4000ff9e0ff */
[----:B------:R-:W-:Y:S02]  /*5180*/  ISETP.LT.U32.AND P1, PT, R4, 0x20, P1 ;  /* 0x000000200400780c */ /* 0x000fe40000f21070 */
[----:B------:R-:W-:Y:S02]  /*5190*/  IADD3.X R17, R17, UR37, RZ, P4, !PT ;  /* 0x0000002511117c10 */ /* 0x000fe4000a7fe4ff */
[----:B------:R-:W-:Y:S02]  /*51a0*/  ISETP.GE.U32.AND P4, PT, R16, UR8, PT ;  /* 0x0000000810007c0c */ /* 0x000fe4000bf86070 */
[----:B0-----:R-:W-:Y:S02]  /*51b0*/  SEL R3, RZ, 0x1, !P1 ;  /* 0x00000001ff037807 */ /* 0x001fe40004800000 */
[----:B------:R-:W-:-:S02]  /*51c0*/  ISETP.GE.U32.AND.EX P1, PT, R17, UR9, PT, P4 ;  /* 0x0000000911007c0c */ /* 0x000fc4000bf26140 */
[----:B------:R-:W-:-:S04]  /*51d0*/  ISETP.GT.U32.AND P2, PT, R4, 0x1f, !P2 ;  /* 0x0000001f0400780c */ /* 0x000fc80005744070 */
[----:B------:R-:W-:-:S04]  /*51e0*/  SEL R2, RZ, 0x1, !P2 ;  /* 0x00000001ff027807 */ /* 0x000fc80005000000 */
[--C-:B------:R-:W-:Y:S01]  /*51f0*/  LOP3.LUT R8, R2, R8, R3.reuse, 0x96, !PT ;  /* 0x0000000802087212 */ /* 0x100fe200078e9603 */
[----:B------:R-:W-:Y:S01]  /*5200*/  IMAD.MOV.U32 R2, RZ, RZ, -0x1 ;  /* 0xffffffffff027424 */ /* 0x000fe200078e00ff */
[----:B------:R-:W-:Y:S01]  /*5210*/  PRMT R3, RZ, 0x7610, R3 ;  /* 0x00007610ff037816 */ /* 0x000fe20000000003 */
[----:B------:R-:W-:Y:S06]  /*5220*/  @P1 BRA `(.L_x_96) ;  /* 0x0000000400541947 */ /* 0x000fec0003800000 */
[----:B------:R-:W0:Y:S01]  /*5230*/  S2UR UR7, SR_CTAID.X ;  /* 0x00000000000779c3 */ /* 0x000e220000002500 */
[----:B------:R-:W-:Y:S01]  /*5240*/  ULDC.64 UR8, c[0x0][0x628] ;  /* 0x00018a0000087ab9 */ /* 0x000fe20000000a00 */
[----:B------:R-:W-:Y:S01]  /*5250*/  ULDC UR10, c[0x0][0x150] ;  /* 0x00005400000a7ab9 */ /* 0x000fe20000000800 */
[----:B------:R-:W-:Y:S01]  /*5260*/  ISETP.NE.U32.AND P1, PT, RZ, UR8, PT ;  /* 0x00000008ff007c0c */ /* 0x000fe2000bf25070 */
[----:B------:R-:W-:Y:S01]  /*5270*/  ULDC UR11, c[0x0][0x630] ;  /* 0x00018c00000b7ab9 */ /* 0x000fe20000000800 */
[----:B------:R-:W-:Y:S01]  /*5280*/  ULDC UR13, c[0x0][0x154] ;  /* 0x00005500000d7ab9 */ /* 0x000fe20000000800 */
[----:B------:R-:W-:Y:S01]  /*5290*/  IMAD.MOV.U32 R2, RZ, RZ, R16 ;  /* 0x000000ffff027224 */ /* 0x000fe200078e0010 */
[----:B------:R-:W-:Y:S01]  /*52a0*/  ISETP.NE.AND.EX P1, PT, RZ, UR9, PT, P1 ;  /* 0x00000009ff007c0c */ /* 0x000fe2000bf25310 */
[----:B------:R-:W1:Y:S01]  /*52b0*/  S2UR UR12, SR_CTAID.Y ;  /* 0x00000000000c79c3 */ /* 0x000e620000002600 */
[----:B0-----:R-:W-:-:S05]  /*52c0*/  I2FP.F32.U32 R3, UR7 ;  /* 0x0000000700037c45 */ /* 0x001fca0008201000 */
[----:B------:R-:W-:Y:S01]  /*52d0*/  FMUL R10, R3, UR10 ;  /* 0x0000000a030a7c20 */ /* 0x000fe20008400000 */
[----:B------:R-:W-:-:S05]  /*52e0*/  IMAD.MOV.U32 R3, RZ, RZ, R17 ;  /* 0x000000ffff037224 */ /* 0x000fca00078e0011 */
[----:B------:R-:W-:Y:S05]  /*52f0*/  @!P1 BRA `(.L_x_97) ;  /* 0x0000000000289947 */ /* 0x000fea0003800000 */
[----:B------:R-:W-:Y:S02]  /*5300*/  ULDC UR10, c[0x0][0x634] ;  /* 0x00018d00000a7ab9 */ /* 0x000fe40000000800 */
[----:B------:R-:W-:-:S05]  /*5310*/  IADD3 R7, P1, R16, UR10, RZ ;  /* 0x0000000a10077c10 */ /* 0x000fca000ff3e0ff */
[----:B------:R-:W-:-:S04]  /*5320*/  IMAD.X R13, RZ, RZ, R17, P1 ;  /* 0x000000ffff0d7224 */ /* 0x000fc800008e0611 */
[----:B------:R-:W-:-:S04]  /*5330*/  IMAD.WIDE.U32 R4, R13, UR8, RZ ;  /* 0x000000080d047c25 */ /* 0x000fc8000f8e00ff */
[----:B------:R-:W-:-:S04]  /*5340*/  IMAD.WIDE.U32 R4, P1, R7, UR9, R4 ;  /* 0x0000000907047c25 */ /* 0x000fc8000f820004 */
[----:B------:R-:W-:-:S04]  /*5350*/  IMAD.WIDE.U32 R6, R7, UR8, RZ ;  /* 0x0000000807067c25 */ /* 0x000fc8000f8e00ff */
[----:B------:R-:W-:Y:S01]  /*5360*/  IMAD.X R3, RZ, RZ, RZ, P1 ;  /* 0x000000ffff037224 */ /* 0x000fe200008e06ff */
[----:B------:R-:W-:Y:S01]  /*5370*/  IADD3 RZ, P1, R7, R4, RZ ;  /* 0x0000000407ff7210 */ /* 0x000fe20007f3e0ff */
[----:B------:R-:W-:-:S04]  /*5380*/  IMAD.MOV.U32 R2, RZ, RZ, R5 ;  /* 0x000000ffff027224 */ /* 0x000fc800078e0005 */
[----:B------:R-:W-:-:S08]  /*5390*/  IMAD.WIDE.U32.X R2, R13, UR9, R2, P1 ;  /* 0x000000090d027c25 */ /* 0x000fd000088e0402 */
.L_x_97:
[--C-:B------:R-:W-:Y:S01]  /*53a0*/  SHF.R.U64 R19, R2, UR11, R3.reuse ;  /* 0x0000000b02137c19 */ /* 0x100fe20008001203 */
[----:B------:R-:W0:Y:S01]  /*53b0*/  F2I.U32.TRUNC.NTZ R10, R10 ;  /* 0x0000000a000a7305 */ /* 0x000e22000020f000 */
[----:B------:R-:W-:Y:S01]  /*53c0*/  SHF.R.U32.HI R2, RZ, UR11, R3 ;  /* 0x0000000bff027c19 */ /* 0x000fe20008011603 */
[----:B------:R-:W-:Y:S01]  /*53d0*/  ULDC.64 UR8, c[0x0][0x620] ;  /* 0x0001880000087ab9 */ /* 0x000fe20000000a00 */
[----:B------:R-:W-:Y:S01]  /*53e0*/  IADD3 R5, P1, RZ, -R19, RZ ;  /* 0x80000013ff057210 */ /* 0x000fe20007f3e0ff */
[----:B------:R-:W-:Y:S01]  /*53f0*/  ULDC.64 UR14, c[0x0][0x640] ;  /* 0x00019000000e7ab9 */ /* 0x000fe20000000a00 */
[----:B-1----:R-:W-:Y:S01]  /*5400*/  I2FP.F32.U32 R4, UR12 ;  /* 0x0000000c00047c45 */ /* 0x002fe20008201000 */
[----:B------:R-:W-:Y:S02]  /*5410*/  ULDC UR11, c[0x0][0x658] ;  /* 0x00019600000b7ab9 */ /* 0x000fe40000000800 */
[----:B------:R-:W-:Y:S01]  /*5420*/  IMAD.X R2, RZ, RZ, ~R2, P1 ;  /* 0x000000ffff027224 */ /* 0x000fe200008e0e02 */
[----:B------:R-:W-:Y:S01]  /*5430*/  ISETP.NE.U32.AND P1, PT, RZ, UR14, PT ;  /* 0x0000000eff007c0c */ /* 0x000fe2000bf25070 */
[----:B------:R-:W-:Y:S01]  /*5440*/  FMUL R6, R4, UR13 ;  /* 0x0000000d04067c20 */ /* 0x000fe20008400000 */
[----:B------:R-:W-:Y:S01]  /*5450*/  ULDC UR13, c[0x0][0x648] ;  /* 0x00019200000d7ab9 */ /* 0x000fe20000000800 */
[----:B------:R-:W-:Y:S01]  /*5460*/  IMAD R4, R2, UR8, RZ ;  /* 0x0000000802047c24 */ /* 0x000fe2000f8e02ff */
[----:B------:R-:W-:Y:S01]  /*5470*/  ISETP.NE.AND.EX P1, PT, RZ, UR15, PT, P1 ;  /* 0x0000000fff007c0c */ /* 0x000fe2000bf25310 */
[C---:B------:R-:W-:Y:S01]  /*5480*/  IMAD.WIDE.U32 R2, R5.reuse, UR8, R16 ;  /* 0x0000000805027c25 */ /* 0x040fe2000f8e0010 */
[----:B0-----:R-:W-:Y:S01]  /*5490*/  R2UR UR8, R10 ;  /* 0x000000000a0872ca */ /* 0x001fe200000e0000 */
[----:B------:R-:W0:Y:S01]  /*54a0*/  F2I.U32.TRUNC.NTZ R6, R6 ;  /* 0x0000000600067305 */ /* 0x000e22000020f000 */
[----:B------:R-:W1:Y:S01]  /*54b0*/  LDC R10, c[0x0][0x610] ;  /* 0x00018400ff0a7b82 */ /* 0x000e620000000800 */
[----:B------:R-:W-:Y:S01]  /*54c0*/  IMAD R5, R5, UR9, R4 ;  /* 0x0000000905057c24 */ /* 0x000fe2000f8e0204 */
[----:B------:R-:W-:-:S03]  /*54d0*/  ULDC UR9, c[0x0][0x618] ;  /* 0x0001860000097ab9 */ /* 0x000fc60000000800 */
[----:B------:R-:W-:-:S05]  /*54e0*/  IMAD.IADD R3, R3, 0x1, R5 ;  /* 0x0000000103037824 */ /* 0x000fca00078e0205 */
[--C-:B------:R-:W-:Y:S02]  /*54f0*/  SHF.R.U64 R12, R2, UR9, R3.reuse ;  /* 0x00000009020c7c19 */ /* 0x100fe40008001203 */
[----:B------:R-:W-:Y:S01]  /*5500*/  SHF.R.U32.HI R3, RZ, UR9, R3 ;  /* 0x00000009ff037c19 */ /* 0x000fe20008011603 */
[----:B------:R-:W-:Y:S01]  /*5510*/  ULDC UR9, c[0x0][0x608] ;  /* 0x0001820000097ab9 */ /* 0x000fe20000000800 */
[----:B0-----:R-:W-:Y:S02]  /*5520*/  R2UR UR10, R6 ;  /* 0x00000000060a72ca */ /* 0x001fe400000e0000 */
[--C-:B------:R-:W-:Y:S02]  /*5530*/  SHF.R.U64 R14, R12, UR9, R3.reuse ;  /* 0x000000090c0e7c19 */ /* 0x100fe40008001203 */
[----:B------:R-:W-:Y:S01]  /*5540*/  SHF.R.U32.HI R3, RZ, UR9, R3 ;  /* 0x00000009ff037c19 */ /* 0x000fe20008011603 */
[----:B------:R-:W-:-:S03]  /*5550*/  UIADD3 UR9, -UR8, URZ, URZ ;  /* 0x0000003f08097290 */ /* 0x000fc6000fffe13f */
[--C-:B------:R-:W-:Y:S01]  /*5560*/  SHF.R.U64 R15, R14, UR11, R3.reuse ;  /* 0x0000000b0e0f7c19 */ /* 0x100fe20008001203 */
[----:B------:R-:W-:Y:S01]  /*5570*/  ULDC UR8, c[0x0][0x144] ;  /* 0x0000510000087ab9 */ /* 0x000fe20000000800 */
[----:B------:R-:W-:-:S03]  /*5580*/  SHF.R.U32.HI R3, RZ, UR11, R3 ;  /* 0x0000000bff037c19 */ /* 0x000fc60008011603 */
[----:B------:R-:W-:Y:S01]  /*5590*/  IMAD.MOV.U32 R2, RZ, RZ, R15 ;  /* 0x000000ffff027224 */ /* 0x000fe200078e000f */
[----:B------:R-:W-:Y:S06]  /*55a0*/  @!P1 BRA `(.L_x_98) ;  /* 0x0000000000289947 */ /* 0x000fec0003800000 */
        /* <DEDUP_REMOVED lines=10> */
.L_x_98:
[----:B------:R-:W-:Y:S01]  /*5650*/  UISETP.NE.AND UP0, UPT, UR38, URZ, UPT ;  /* 0x0000003f2600728c */ /* 0x000fe2000bf05270 */
[----:B------:R-:W-:Y:S01]  /*5660*/  SHF.R.U64 R3, R2, UR13, R3 ;  /* 0x0000000d02037c19 */ /* 0x000fe20008001203 */
[----:B------:R-:W-:Y:S01]  /*5670*/  UIADD3 UR10, -UR10, URZ, URZ ;  /* 0x0000003f0a0a7290 */ /* 0x000fe2000fffe13f */
[----:B------:R-:W-:Y:S01]  /*5680*/  LOP3.LUT R2, R14, UR6, RZ, 0xc0, !PT ;  /* 0x000000060e027c12 */ /* 0x000fe2000f8ec0ff */
[----:B------:R-:W-:Y:S01]  /*5690*/  UIMAD UR7, UR8, UR9, UR7 ;  /* 0x00000009080772a4 */ /* 0x000fe2000f8e0207 */
[----:B------:R-:W-:Y:S01]  /*56a0*/  LOP3.LUT R5, R12, UR4, RZ, 0xc0, !PT ;  /* 0x000000040c057c12 */ /* 0x000fe2000f8ec0ff */
[----:B------:R-:W-:Y:S01]  /*56b0*/  IMAD.MOV R4, RZ, RZ, -R3 ;  /* 0x000000ffff047224 */ /* 0x000fe200078e0a03 */
[----:B------:R-:W-:Y:S01]  /*56c0*/  ULDC UR8, c[0x0][0x148] ;  /* 0x0000520000087ab9 */ /* 0x000fe20000000800 */
[----:B------:R-:W-:Y:S01]  /*56d0*/  IMAD R3, R3, UR5, R2 ;  /* 0x0000000503037c24 */ /* 0x000fe2000f8e0202 */
[----:B------:R-:W-:Y:S02]  /*56e0*/  PLOP3.LUT P1, PT, PT, PT, UP0, 0x80, 0x0 ;  /* 0x000000000000781c */ /* 0x000fe40003f2f008 */
[----:B------:R-:W-:-:S03]  /*56f0*/  @UP0 UIMAD UR7, UR8, UR10, UR12 ;  /* 0x0000000a080702a4 */ /* 0x000fc6000f8e020c */
[----:B------:R-:W-:Y:S02]  /*5700*/  ULDC UR8, c[0x0][0x638] ;  /* 0x00018e0000087ab9 */ /* 0x000fe40000000800 */
[----:B------:R-:W-:Y:S02]  /*5710*/  IMAD R2, R4, UR8, R15 ;  /* 0x0000000804027c24 */ /* 0x000fe4000f8e020f */
[----:B-1----:R-:W-:Y:S01]  /*5720*/  IMAD R10, R3, R10, UR7 ;  /* 0x00000007030a7e24 */ /* 0x002fe2000f8e020a */
[----:B------:R-:W-:Y:S01]  /*5730*/  ULDC UR7, c[0x0][0x600] ;  /* 0x0001800000077ab9 */ /* 0x000fe20000000800 */
[----:B------:R-:W-:Y:S02]  /*5740*/  IMAD.MOV.U32 R3, RZ, RZ, 0x1 ;  /* 0x00000001ff037424 */ /* 0x000fe400078e00ff */
[----:B------:R-:W-:-:S05]  /*5750*/  IMAD R5, R2, UR7, R5 ;  /* 0x0000000702057c24 */ /* 0x000fca000f8e0205 */
[----:B------:R-:W-:Y:S02]  /*5760*/  SEL R2, R5, R10, !P1 ;  /* 0x0000000a05027207 */ /* 0x000fe40004800000 */
[----:B------:R-:W-:-:S07]  /*5770*/  SEL R18, R10, R5, !P1 ;  /* 0x000000050a127207 */ /* 0x000fce0004800000 */
.L_x_96:
[----:B------:R-:W-:Y:S05]  /*5780*/  BSYNC B1 ;  /* 0x0000000000017941 */ /* 0x000fea0003800000 */
.L_x_95:
[----:B------:R-:W-:-:S13]  /*5790*/  LOP3.LUT P1, RZ, R3, 0xff, RZ, 0xc0, !PT ;  /* 0x000000ff03ff7812 */ /* 0x000fda000782c0ff */
[----:B------:R-:W-:Y:S05]  /*57a0*/  @P1 BRA `(.L_x_99) ;  /* 0xfffffff400281947 */ /* 0x000fea000383ffff */
[----:B------:R-:W-:Y:S05]  /*57b0*/  BSYNC B0 ;  /* 0x0000000000007941 */ /* 0x000fea0003800000 */
.L_x_87:
[----:B------:R-:W-:-:S03]  /*57c0*/  UMOV UR7, 0xffffffff ;  /* 0xffffffff00077882 */ /* 0x000fc60000000000 */
[----:B------:R-:W-:Y:S05]  /*57d0*/  BRA.DIV UR7, `(.L_x_100) ;  /* 0x0000001607347947 */ /* 0x000fea000b800000 */
[----:B------:R-:W-:-:S13]  /*57e0*/  ELECT P6, URZ, PT ;  /* 0x00000000003f782f */ /* 0x000fda00038c0000 */
.L_x_144:
[----:B------:R-:W-:Y:S04]  /*57f0*/  BSSY B0, `(.L_x_101) ;  /* 0x0000128000007945 */ /* 0x000fe80003800000 */
[----:B------:R-:W-:Y:S05]  /*5800*/  @!P6 BRA `(.L_x_102) ;  /* 0x000000100098e947 */ /* 0x000fea0003800000 */
[----:B------:R-:W-:-:S04]  /*5810*/  ULOP3.LUT UR7, UR36, 0x2, URZ, 0xfc, !UPT ;  /* 0x0000000224077892 */ /* 0x000fc8000f8efc3f */
[----:B------:R-:W-:-:S06]  /*5820*/  UISETP.NE.AND UP0, UPT, UR7, 0x3, UPT ;  /* 0x000000030700788c */ /* 0x000fcc000bf05270 */
[----:B------:R-:W-:-:S13]  /*5830*/  PLOP3.LUT P0, PT, PT, PT, UP0, 0x80, 0x0 ;  /* 0x000000000000781c */ /* 0x000fda0003f0f008 */
[----:B------:R-:W-:Y:S05]  /*5840*/  @!P0 BRA `(.L_x_103) ;  /* 0x0000000000048947 */ /* 0x000fea0003800000 */
[----:B------:R-:W-:Y:S01]  /*5850*/  BPT.TRAP 0x1 ;  /* 0x000000040000795c */ /* 0x000fe20000300000 */
.L_x_103:
[----:B------:R-:W0:Y:S01]  /*5860*/  S2R R3, SR_CgaCtaId ;  /* 0x0000000000037919 */ /* 0x000e220000008800 */
[----:B------:R-:W-:-:S04]  /*5870*/  MOV R2, 0x400 ;  /* 0x0000040000027802 */ /* 0x000fc80000000f00 */
[----:B0-----:R-:W-:Y:S02]  /*5880*/  LEA R3, R3, R2, 0x18 ;  /* 0x0000000203037211 */ /* 0x001fe400078ec0ff */
[----:B------:R-:W-:-:S03]  /*5890*/  SHF.L.U32 R2, R8, 0x1f, RZ ;  /* 0x0000001f08027819 */ /* 0x000fc600000006ff */
[----:B------:R-:W-:-:S04]  /*58a0*/  VIADD R3, R3, 0x100 ;  /* 0x0000010003037836 */ /* 0x000fc80000000000 */
[C---:B------:R-:W-:Y:S02]  /*58b0*/  IMAD R7, R0.reuse, 0x8, R3 ;  /* 0x0000000800077824 */ /* 0x040fe400078e0203 */
[----:B------:R-:W-:Y:S02]  /*58c0*/  VIADD R0, R0, 0x1 ;  /* 0x0000000100007836 */ /* 0x000fe40000000000 */
[----:B------:R-:W0:Y:S03]  /*58d0*/  SYNCS.PHASECHK.TRANS64.TRYWAIT P0, [R7+URZ], R2 ;  /* 0x00000002070075a7 */ /* 0x000e26000800017f */
[----:B------:R-:W-:-:S04]  /*58e0*/  ISETP.NE.AND P1, PT, R0, 0x20, PT ;  /* 0x000000200000780c */ /* 0x000fc80003f25270 */
[----:B------:R-:W-:Y:S02]  /*58f0*/  SEL R5, RZ, 0x1, P1 ;  /* 0x00000001ff057807 */ /* 0x000fe40000800000 */
[----:B------:R-:W-:Y:S02]  /*5900*/  SEL R0, R0, RZ, P1 ;  /* 0x000000ff00007207 */ /* 0x000fe40000800000 */
[----:B------:R-:W-:-:S03]  /*5910*/  LOP3.LUT R5, R8, R5, RZ, 0x3c, !PT ;  /* 0x0000000508057212 */ /* 0x000fc600078e3cff */
[----:B------:R-:W-:Y:S01]  /*5920*/  IMAD R9, R0, 0x8, R3 ;  /* 0x0000000800097824 */ /* 0x000fe200078e0203 */
[----:B------:R-:W-:Y:S01]  /*5930*/  SHF.L.U32 R4, R5, 0x1f, RZ ;  /* 0x0000001f05047819 */ /* 0x000fe200000006ff */
[----:B0-----:R-:W-:Y:S06]  /*5940*/  @!P0 BRA `(.L_x_104) ;  /* 0x0000001000f88947 */ /* 0x001fec0003800000 */
.L_x_145:
[----:B------:R-:W1:Y:S01]  /*5950*/  SYNCS.PHASECHK.TRANS64.TRYWAIT P0, [R9+URZ], R4 ;  /* 0x00000004090075a7 */ /* 0x000e62000800017f */
[----:B------:R-:W-:-:S05]  /*5960*/  VIADD R0, R0, 0x1 ;  /* 0x0000000100007836 */ /* 0x000fca0000000000 */
[----:B------:R-:W-:-:S04]  /*5970*/  ISETP.NE.AND P1, PT, R0, 0x20, PT ;  /* 0x000000200000780c */ /* 0x000fc80003f25270 */
[----:B0-----:R-:W-:Y:S02]  /*5980*/  SEL R2, RZ, 0x1, P1 ;  /* 0x00000001ff027807 */ /* 0x001fe40000800000 */
[----:B------:R-:W-:Y:S02]  /*5990*/  SEL R0, R0, RZ, P1 ;  /* 0x000000ff00007207 */ /* 0x000fe40000800000 */
[----:B------:R-:W-:-:S03]  /*59a0*/  LOP3.LUT R7, R5, R2, RZ, 0x3c, !PT ;  /* 0x0000000205077212 */ /* 0x000fc600078e3cff */
[----:B------:R-:W-:Y:S01]  /*59b0*/  IMAD R6, R0, 0x8, R3 ;  /* 0x0000000800067824 */ /* 0x000fe200078e0203 */
[----:B------:R-:W-:Y:S01]  /*59c0*/  SHF.L.U32 R5, R7, 0x1f, RZ ;  /* 0x0000001f07057819 */ /* 0x000fe200000006ff */
[----:B-1----:R-:W-:Y:S06]  /*59d0*/  @!P0 BRA `(.L_x_105) ;  /* 0x0000001000e88947 */ /* 0x002fec0003800000 */
.L_x_146:
[----:B------:R-:W1:Y:S01]  /*59e0*/  SYNCS.PHASECHK.TRANS64.TRYWAIT P0, [R6+URZ], R5 ;  /* 0x00000005060075a7 */ /* 0x000e62000800017f */
[----:B------:R-:W-:-:S05]  /*59f0*/  VIADD R0, R0, 0x1 ;  /* 0x0000000100007836 */ /* 0x000fca0000000000 */
[----:B------:R-:W-:-:S04]  /*5a00*/  ISETP.NE.AND P1, PT, R0, 0x20, PT ;  /* 0x000000200000780c */ /* 0x000fc80003f25270 */
[----:B------:R-:W-:Y:S02]  /*5a10*/  SEL R2, RZ, 0x1, P1 ;  /* 0x00000001ff027807 */ /* 0x000fe40000800000 */
[----:B------:R-:W-:Y:S02]  /*5a20*/  SEL R0, R0, RZ, P1 ;  /* 0x000000ff00007207 */ /* 0x000fe40000800000 */
[----:B------:R-:W-:-:S03]  /*5a30*/  LOP3.LUT R7, R7, R2, RZ, 0x3c, !PT ;  /* 0x0000000207077212 */ /* 0x000fc600078e3cff */
[----:B0-----:R-:W-:Y:S01]  /*5a40*/  IMAD R9, R0, 0x8, R3 ;  /* 0x0000000800097824 */ /* 0x001fe200078e0203 */
[----:B------:R-:W-:Y:S01]  /*5a50*/  SHF.L.U32 R4, R7, 0x1f, RZ ;  /* 0x0000001f07047819 */ /* 0x000fe200000006ff */
[----:B-1----:R-:W-:Y:S06]  /*5a60*/  @!P0 BRA `(.L_x_106) ;  /* 0x0000001000d88947 */ /* 0x002fec0003800000 */
.L_x_147:
        /* <DEDUP_REMOVED lines=9> */
.L_x_148:
        /* <DEDUP_REMOVED lines=9> */
.L_x_149:
        /* <DEDUP_REMOVED lines=9> */
.L_x_150:
        /* <DEDUP_REMOVED lines=9> */
.L_x_151:
        /* <DEDUP_REMOVED lines=9> */
.L_x_152:
        /* <DEDUP_REMOVED lines=9> */
.L_x_153:
        /* <DEDUP_REMOVED lines=9> */
.L_x_154:
        /* <DEDUP_REMOVED lines=9> */
.L_x_155:
        /* <DEDUP_REMOVED lines=9> */
.L_x_156:
        /* <DEDUP_REMOVED lines=9> */
.L_x_157:
        /* <DEDUP_REMOVED lines=9> */
.L_x_158:
        /* <DEDUP_REMOVED lines=9> */
.L_x_159:
        /* <DEDUP_REMOVED lines=9> */
.L_x_160:
        /* <DEDUP_REMOVED lines=9> */
.L_x_161:
        /* <DEDUP_REMOVED lines=9> */
.L_x_162:
        /* <DEDUP_REMOVED lines=9> */
.L_x_163:
        /* <DEDUP_REMOVED lines=9> */
.L_x_164:
        /* <DEDUP_REMOVED lines=9> */
.L_x_165:
        /* <DEDUP_REMOVED lines=9> */
.L_x_166:
        /* <DEDUP_REMOVED lines=9> */
.L_x_167:
        /* <DEDUP_REMOVED lines=9> */
.L_x_168:
        /* <DEDUP_REMOVED lines=9> */
.L_x_169:
        /* <DEDUP_REMOVED lines=9> */
.L_x_170:
        /* <DEDUP_REMOVED lines=9> */
.L_x_171:
        /* <DEDUP_REMOVED lines=9> */
.L_x_172:
        /* <DEDUP_REMOVED lines=9> */
.L_x_173:
        /* <DEDUP_REMOVED lines=9> */
.L_x_174:
[----:B------:R-:W1:Y:S01]  /*69a0*/  SYNCS.PHASECHK.TRANS64.TRYWAIT P0, [R6+URZ], R5 ;  /* 0x00000005060075a7 */ /* 0x000e62000800017f */
[----:B------:R-:W-:-:S05]  /*69b0*/  VIADD R0, R0, 0x1 ;  /* 0x0000000100007836 */ /* 0x000fca0000000000 */
[----:B------:R-:W-:-:S04]  /*69c0*/  ISETP.NE.AND P1, PT, R0, 0x20, PT ;  /* 0x000000200000780c */ /* 0x000fc80003f25270 */
[----:B------:R-:W-:Y:S02]  /*69d0*/  SEL R2, RZ, 0x1, P1 ;  /* 0x00000001ff027807 */ /* 0x000fe40000800000 */
[----:B------:R-:W-:Y:S02]  /*69e0*/  SEL R0, R0, RZ, P1 ;  /* 0x000000ff00007207 */ /* 0x000fe40000800000 */
[----:B------:R-:W-:Y:S01]  /*69f0*/  LOP3.LUT R2, R7, R2, RZ, 0x3c, !PT ;  /* 0x0000000207027212 */ /* 0x000fe200078e3cff */
[----:B-1----:R-:W-:Y:S06]  /*6a00*/  @!P0 BRA `(.L_x_134) ;  /* 0x0000000c00208947 */ /* 0x002fec0003800000 */
.L_x_175:
[----:B------:R-:W-:Y:S01]  /*6a10*/  IMAD R3, R0, 0x8, R3 ;  /* 0x0000000800037824 */ /* 0x000fe200078e0203 */
[----:B------:R-:W-:-:S07]  /*6a20*/  SHF.L.U32 R0, R2, 0x1f, RZ ;  /* 0x0000001f02007819 */ /* 0x000fce00000006ff */
.L_x_135:
[----:B--2---:R2:W3:Y:S02]  /*6a30*/  SYNCS.PHASECHK.TRANS64.TRYWAIT P0, [R3+URZ], R0 ;  /* 0x00000000030075a7 */ /* 0x0044e4000800017f */
[----:B---3--:R-:W-:Y:S05]  /*6a40*/  @!P0 NANOSLEEP.SYNCS 0x989680 ;  /* 0x009896800000895d */ /* 0x008fea0003900000 */
[----:B------:R-:W3:Y:S02]  /*6a50*/  @!P0 SYNCS.PHASECHK.TRANS64 P0, [R3+URZ], R0 ;  /* 0x00000000030085a7 */ /* 0x000ee4000800007f */
[----:B---3--:R-:W-:Y:S05]  /*6a60*/  @!P0 BRA `(.L_x_135) ;  /* 0xfffffffc00f08947 */ /* 0x008fea000383ffff */
.L_x_102:
[----:B------:R-:W-:Y:S05]  /*6a70*/  BSYNC B0 ;  /* 0x0000000000007941 */ /* 0x000fea0003800000 */
.L_x_101:
[----:B------:R-:W-:Y:S05]  /*6a80*/  EXIT ;  /* 0x000000000000794d */ /* 0x000fea0003800000 */
.L_x_19:
[----:B0-----:R0:W1:Y:S02]  /*6a90*/  SYNCS.PHASECHK.TRANS64.TRYWAIT P0, [R57+URZ+-0x8], R0 ;  /* 0xfffff800390075a7 */ /* 0x001064000800017f */
[----:B-1----:R-:W-:Y:S05]  /*6aa0*/  @!P0 NANOSLEEP.SYNCS 0x989680 ;  /* 0x009896800000895d */ /* 0x002fea0003900000 */
[----:B------:R-:W1:Y:S02]  /*6ab0*/  @!P0 SYNCS.PHASECHK.TRANS64 P0, [R57+URZ+-0x8], R0 ;  /* 0xfffff800390085a7 */ /* 0x000e64000800007f */
[----:B-1----:R-:W-:Y:S05]  /*6ac0*/  @!P0 BRA `(.L_x_19) ;  /* 0xfffffffc00f08947 */ /* 0x002fea000383ffff */
[----:B------:R-:W-:Y:S05]  /*6ad0*/  BRA `(.L_x_136) ;  /* 0xffffffb000787947 */ /* 0x000fea000383ffff */
.L_x_24:
[----:B-1----:R1:W2:Y:S02]  /*6ae0*/  SYNCS.PHASECHK.TRANS64.TRYWAIT P1, [R3+URZ], R0 ;  /* 0x00000000030075a7 */ /* 0x0022a4000802017f */
[----:B--2---:R-:W-:Y:S05]  /*6af0*/  @!P1 NANOSLEEP.SYNCS 0x989680 ;  /* 0x009896800000995d */ /* 0x004fea0003900000 */
[----:B------:R-:W2:Y:S02]  /*6b00*/  @!P1 SYNCS.PHASECHK.TRANS64 P1, [R3+URZ], R0 ;  /* 0x00000000030095a7 */ /* 0x000ea4000802007f */
[----:B--2---:R-:W-:Y:S05]  /*6b10*/  @!P1 BRA `(.L_x_24) ;  /* 0xfffffffc00f09947 */ /* 0x004fea000383ffff */
[----:B------:R-:W-:Y:S05]  /*6b20*/  BRA `(.L_x_23) ;  /* 0xffffffb000e87947 */ /* 0x000fea000383ffff */
.L_x_29:
[----:B-1----:R-:W-:-:S04]  /*6b30*/  IMAD.U32 R5, RZ, RZ, UR4 ;  /* 0x00000004ff057e24 */ /* 0x002fc8000f8e00ff */
[----:B------:R1:W2:Y:S03]  /*6b40*/  SYNCS.PHASECHK.TRANS64.TRYWAIT P1, [R5+URZ], R4 ;  /* 0x00000004050075a7 */ /* 0x0002a6000802017f */
[----:B--2---:R-:W-:Y:S05]  /*6b50*/  @!P1 NANOSLEEP.SYNCS 0x989680 ;  /* 0x009896800000995d */ /* 0x004fea0003900000 */
[----:B------:R-:W2:Y:S02]  /*6b60*/  @!P1 SYNCS.PHASECHK.TRANS64 P1, [R5+URZ], R4 ;  /* 0x00000004050095a7 */ /* 0x000ea4000802007f */
[----:B--2---:R-:W-:Y:S05]  /*6b70*/  @!P1 BRA `(.L_x_29) ;  /* 0xfffffffc00ec9947 */ /* 0x004fea000383ffff */
[----:B------:R-:W-:Y:S05]  /*6b80*/  BRA `(.L_x_28) ;  /* 0xffffffb400c87947 */ /* 0x000fea000383ffff */
.L_x_35:
[----:B0-----:R0:W1:Y:S02]  /*6b90*/  SYNCS.PHASECHK.TRANS64.TRYWAIT P0, [R57+URZ+0x8], R0 ;  /* 0x00000800390075a7 */ /* 0x001064000800017f */
[----:B-1----:R-:W-:Y:S05]  /*6ba0*/  @!P0 NANOSLEEP.SYNCS 0x989680 ;  /* 0x009896800000895d */ /* 0x002fea0003900000 */
[----:B------:R-:W1:Y:S02]  /*6bb0*/  @!P0 SYNCS.PHASECHK.TRANS64 P0, [R57+URZ+0x8], R0 ;  /* 0x00000800390085a7 */ /* 0x000e64000800007f */
[----:B-1----:R-:W-:Y:S05]  /*6bc0*/  @!P0 BRA `(.L_x_35) ;  /* 0xfffffffc00f08947 */ /* 0x002fea000383ffff */
[----:B------:R-:W-:Y:S05]  /*6bd0*/  BRA `(.L_x_137) ;  /* 0xffffffbc000c7947 */ /* 0x000fea000383ffff */
.L_x_88:
[----:B------:R-:W-:Y:S01]  /*6be0*/  BSSY B1, `(.L_x_138) ;  /* 0x0000006000017945 */ /* 0x000fe20003800000 */
[----:B------:R-:W-:-:S07]  /*6bf0*/  IMAD.MOV.U32 R15, RZ, RZ, -0x1 ;  /* 0xffffffffff0f7424 */ /* 0x000fce00078e00ff */
[----:B-----5:R-:W-:Y:S05]  /*6c00*/  WARPSYNC.COLLECTIVE R15, `(.L_x_139) ;  /* 0x000000000f0c7348 */ /* 0x020fea0003c00000 */
[----:B------:R-:W-:Y:S02]  /*6c10*/  ELECT P6, UR62, PT ;  /* 0x00000000003e782f */ /* 0x000fe400038c0000 */
[----:B------:R-:W-:Y:S01]  /*6c20*/  MOV R14, UR62 ;  /* 0x0000003e000e7c02 */ /* 0x000fe20008000f00 */
[----:B-----5:R-:W-:Y:S10]  /*6c30*/  ENDCOLLECTIVE ;  /* 0x000000000000791b */ /* 0x020ff40003800000 */
.L_x_139:
[----:B------:R-:W-:Y:S05]  /*6c40*/  BSYNC B1 ;  /* 0x0000000000017941 */ /* 0x000fea0003800000 */
.L_x_138:
[----:B------:R-:W-:Y:S05]  /*6c50*/  BRA `(.L_x_140) ;  /* 0xffffffe000087947 */ /* 0x000fea000383ffff */
.L_x_91:
[----:B0-----:R0:W1:Y:S02]  /*6c60*/  SYNCS.PHASECHK.TRANS64.TRYWAIT P1, [R10+URZ+0x100], R3 ;  /* 0x000100030a0075a7 */ /* 0x001064000802017f */
[----:B-1----:R-:W-:Y:S05]  /*6c70*/  @!P1 NANOSLEEP.SYNCS 0x989680 ;  /* 0x009896800000995d */ /* 0x002fea0003900000 */
[----:B------:R-:W1:Y:S02]  /*6c80*/  @!P1 SYNCS.PHASECHK.TRANS64 P1, [R10+URZ+0x100], R3 ;  /* 0x000100030a0095a7 */ /* 0x000e64000802007f */
[----:B-1----:R-:W-:Y:S05]  /*6c90*/  @!P1 BRA `(.L_x_91) ;  /* 0xfffffffc00f09947 */ /* 0x002fea000383ffff */
[----:B------:R-:W-:Y:S05]  /*6ca0*/  BRA `(.L_x_141) ;  /* 0xffffffe000407947 */ /* 0x000fea000383ffff */
.L_x_100:
[----:B------:R-:W-:Y:S01]  /*6cb0*/  BSSY B0, `(.L_x_142) ;  /* 0x0000006000007945 */ /* 0x000fe20003800000 */
[----:B------:R-:W-:-:S07]  /*6cc0*/  IMAD.MOV.U32 R15, RZ, RZ, -0x1 ;  /* 0xffffffffff0f7424 */ /* 0x000fce00078e00ff */
[----:B-----5:R-:W-:Y:S05]  /*6cd0*/  WARPSYNC.COLLECTIVE R15, `(.L_x_143) ;  /* 0x000000000f0c7348 */ /* 0x020fea0003c00000 */
[----:B------:R-:W-:Y:S02]  /*6ce0*/  ELECT P6, UR62, PT ;  /* 0x00000000003e782f */ /* 0x000fe400038c0000 */
[----:B------:R-:W-:Y:S01]  /*6cf0*/  MOV R14, UR62 ;  /* 0x0000003e000e7c02 */ /* 0x000fe20008000f00 */
[----:B-----5:R-:W-:Y:S10]  /*6d00*/  ENDCOLLECTIVE ;  /* 0x000000000000791b */ /* 0x020ff40003800000 */
.L_x_143:
[----:B------:R-:W-:Y:S05]  /*6d10*/  BSYNC B0 ;  /* 0x0000000000007941 */ /* 0x000fea0003800000 */
.L_x_142:
[----:B------:R-:W-:Y:S05]  /*6d20*/  BRA `(.L_x_144) ;  /* 0xffffffe800b07947 */ /* 0x000fea000383ffff */
.L_x_104:
[----:B0-----:R0:W1:Y:S02]  /*6d30*/  SYNCS.PHASECHK.TRANS64.TRYWAIT P0, [R7+URZ], R2 ;  /* 0x00000002070075a7 */ /* 0x001064000800017f */
[----:B-1----:R-:W-:Y:S05]  /*6d40*/  @!P0 NANOSLEEP.SYNCS 0x989680 ;  /* 0x009896800000895d */ /* 0x002fea0003900000 */
[----:B------:R-:W1:Y:S02]  /*6d50*/  @!P0 SYNCS.PHASECHK.TRANS64 P0, [R7+URZ], R2 ;  /* 0x00000002070085a7 */ /* 0x000e64000800007f */
[----:B-1----:R-:W-:Y:S05]  /*6d60*/  @!P0 BRA `(.L_x_104) ;  /* 0xfffffffc00f08947 */ /* 0x002fea000383ffff */
[----:B------:R-:W-:Y:S05]  /*6d70*/  BRA `(.L_x_145) ;  /* 0xffffffe800f47947 */ /* 0x000fea000383ffff */
.L_x_105:
[----:B0-----:R0:W1:Y:S02]  /*6d80*/  SYNCS.PHASECHK.TRANS64.TRYWAIT P0, [R9+URZ], R4 ;  /* 0x00000004090075a7 */ /* 0x001064000800017f */
[----:B-1----:R-:W-:Y:S05]  /*6d90*/  @!P0 NANOSLEEP.SYNCS 0x989680 ;  /* 0x009896800000895d */ /* 0x002fea0003900000 */
[----:B------:R-:W1:Y:S02]  /*6da0*/  @!P0 SYNCS.PHASECHK.TRANS64 P0, [R9+URZ], R4 ;  /* 0x00000004090085a7 */ /* 0x000e64000800007f */
[----:B-1----:R-:W-:Y:S05]  /*6db0*/  @!P0 BRA `(.L_x_105) ;  /* 0xfffffffc00f08947 */ /* 0x002fea000383ffff */
[----:B------:R-:W-:Y:S05]  /*6dc0*/  BRA `(.L_x_146) ;  /* 0xffffffec00047947 */ /* 0x000fea000383ffff */
.L_x_106:
[----:B0-----:R0:W1:Y:S02]  /*6dd0*/  SYNCS.PHASECHK.TRANS64.TRYWAIT P0, [R6+URZ], R5 ;  /* 0x00000005060075a7 */ /* 0x001064000800017f */
[----:B-1----:R-:W-:Y:S05]  /*6de0*/  @!P0 NANOSLEEP.SYNCS 0x989680 ;  /* 0x009896800000895d */ /* 0x002fea0003900000 */
[----:B------:R-:W1:Y:S02]  /*6df0*/  @!P0 SYNCS.PHASECHK.TRANS64 P0, [R6+URZ], R5 ;  /* 0x00000005060085a7 */ /* 0x000e64000800007f */
[----:B-1----:R-:W-:Y:S05]  /*6e00*/  @!P0 BRA `(.L_x_106) ;  /* 0xfffffffc00f08947 */ /* 0x002fea000383ffff */
[----:B------:R-:W-:Y:S05]  /*6e10*/  BRA `(.L_x_147) ;  /* 0xffffffec00147947 */ /* 0x000fea000383ffff */
.L_x_107:
[----:B0-----:R0:W1:Y:S02]  /*6e20*/  SYNCS.PHASECHK.TRANS64.TRYWAIT P0, [R9+URZ], R4 ;  /* 0x00000004090075a7 */ /* 0x001064000800017f */
[----:B-1----:R-:W-:Y:S05]  /*6e30*/  @!P0 NANOSLEEP.SYNCS 0x989680 ;  /* 0x009896800000895d */ /* 0x002fea0003900000 */
[----:B------:R-:W1:Y:S02]  /*6e40*/  @!P0 SYNCS.PHASECHK.TRANS64 P0, [R9+URZ], R4 ;  /* 0x00000004090085a7 */ /* 0x000e64000800007f */
[----:B-1----:R-:W-:Y:S05]  /*6e50*/  @!P0 BRA `(.L_x_107) ;  /* 0xfffffffc00f08947 */ /* 0x002fea000383ffff */
[----:B------:R-:W-:Y:S05]  /*6e60*/  BRA `(.L_x_148) ;  /* 0xffffffec00247947 */ /* 0x000fea000383ffff */
.L_x_108:
[----:B0-----:R0:W1:Y:S02]  /*6e70*/  SYNCS.PHASECHK.TRANS64.TRYWAIT P0, [R6+URZ], R5 ;  /* 0x00000005060075a7 */ /* 0x001064000800017f */
[----:B-1----:R-:W-:Y:S05]  /*6e80*/  @!P0 NANOSLEEP.SYNCS 0x989680 ;  /* 0x009896800000895d */ /* 0x002fea0003900000 */
[----:B------:R-:W1:Y:S02]  /*6e90*/  @!P0 SYNCS.PHASECHK.TRANS64 P0, [R6+URZ], R5 ;  /* 0x00000005060085a7 */ /* 0x000e64000800007f */
[----:B-1----:R-:W-:Y:S05]  /*6ea0*/  @!P0 BRA `(.L_x_108) ;  /* 0xfffffffc00f08947 */ /* 0x002fea000383ffff */
[----:B------:R-:W-:Y:S05]  /*6eb0*/  BRA `(.L_x_149) ;  /* 0xffffffec00347947 */ /* 0x000fea000383ffff */
.L_x_109:
[----:B0-----:R0:W1:Y:S02]  /*6ec0*/  SYNCS.PHASECHK.TRANS64.TRYWAIT P0, [R9+URZ], R4 ;  /* 0x00000004090075a7 */ /* 0x001064000800017f */
[----:B-1----:R-:W-:Y:S05]  /*6ed0*/  @!P0 NANOSLEEP.SYNCS 0x989680 ;  /* 0x009896800000895d */ /* 0x002fea0003900000 */
[----:B------:R-:W1:Y:S02]  /*6ee0*/  @!P0 SYNCS.PHASECHK.TRANS64 P0, [R9+URZ], R4 ;  /* 0x00000004090085a7 */ /* 0x000e64000800007f */
[----:B-1----:R-:W-:Y:S05]  /*6ef0*/  @!P0 BRA `(.L_x_109) ;  /* 0xfffffffc00f08947 */ /* 0x002fea000383ffff */
[----:B------:R-:W-:Y:S05]  /*6f00*/  BRA `(.L_x_150) ;  /* 0xffffffec00447947 */ /* 0x000fea000383ffff */
.L_x_110:
[----:B0-----:R0:W1:Y:S02]  /*6f10*/  SYNCS.PHASECHK.TRANS64.TRYWAIT P0, [R6+URZ], R5 ;  /* 0x00000005060075a7 */ /* 0x001064000800017f */
[----:B-1----:R-:W-:Y:S05]  /*6f20*/  @!P0 NANOSLEEP.SYNCS 0x989680 ;  /* 0x009896800000895d */ /* 0x002fea0003900000 */
[----:B------:R-:W1:Y:S02]  /*6f30*/  @!P0 SYNCS.PHASECHK.TRANS64 P0, [R6+URZ], R5 ;  /* 0x00000005060085a7 */ /* 0x000e64000800007f */
[----:B-1----:R-:W-:Y:S05]  /*6f40*/  @!P0 BRA `(.L_x_110) ;  /* 0xfffffffc00f08947 */ /* 0x002fea000383ffff */
[----:B------:R-:W-:Y:S05]  /*6f50*/  BRA `(.L_x_151) ;  /* 0xffffffec00547947 */ /* 0x000fea000383ffff */
.L_x_111:
[----:B0-----:R0:W1:Y:S02]  /*6f60*/  SYNCS.PHASECHK.TRANS64.TRYWAIT P0, [R9+URZ], R4 ;  /* 0x00000004090075a7 */ /* 0x001064000800017f */
[----:B-1----:R-:W-:Y:S05]  /*6f70*/  @!P0 NANOSLEEP.SYNCS 0x989680 ;  /* 0x009896800000895d */ /* 0x002fea0003900000 */
[----:B------:R-:W1:Y:S02]  /*6f80*/  @!P0 SYNCS.PHASECHK.TRANS64 P0, [R9+URZ], R4 ;  /* 0x00000004090085a7 */ /* 0x000e64000800007f */
[----:B-1----:R-:W-:Y:S05]  /*6f90*/  @!P0 BRA `(.L_x_111) ;  /* 0xfffffffc00f08947 */ /* 0x002fea000383ffff */
[----:B------:R-:W-:Y:S05]  /*6fa0*/  BRA `(.L_x_152) ;  /* 0xffffffec00647947 */ /* 0x000fea000383ffff */
.L_x_112:
[----:B0-----:R0:W1:Y:S02]  /*6fb0*/  SYNCS.PHASECHK.TRANS64.TRYWAIT P0, [R6+URZ], R5 ;  /* 0x00000005060075a7 */ /* 0x001064000800017f */
[----:B-1----:R-:W-:Y:S05]  /*6fc0*/  @!P0 NANOSLEEP.SYNCS 0x989680 ;  /* 0x009896800000895d */ /* 0x002fea0003900000 */
[----:B------:R-:W1:Y:S02]  /*6fd0*/  @!P0 SYNCS.PHASECHK.TRANS64 P0, [R6+URZ], R5 ;  /* 0x00000005060085a7 */ /* 0x000e64000800007f */
[----:B-1----:R-:W-:Y:S05]  /*6fe0*/  @!P0 BRA `(.L_x_112) ;  /* 0xfffffffc00f08947 */ /* 0x002fea000383ffff */
[----:B------:R-:W-:Y:S05]  /*6ff0*/  BRA `(.L_x_153) ;  /* 0xffffffec00747947 */ /* 0x000fea000383ffff */
.L_x_113:
[----:B0-----:R0:W1:Y:S02]  /*7000*/  SYNCS.PHASECHK.TRANS64.TRYWAIT P0, [R9+URZ], R4 ;  /* 0x00000004090075a7 */ /* 0x001064000800017f */
[----:B-1----:R-:W-:Y:S05]  /*7010*/  @!P0 NANOSLEEP.SYNCS 0x989680 ;  /* 0x009896800000895d */ /* 0x002fea0003900000 */
[----:B------:R-:W1:Y:S02]  /*7020*/  @!P0 SYNCS.PHASECHK.TRANS64 P0, [R9+URZ], R4 ;  /* 0x00000004090085a7 */ /* 0x000e64000800007f */
[----:B-1----:R-:W-:Y:S05]  /*7030*/  @!P0 BRA `(.L_x_113) ;  /* 0xfffffffc00f08947 */ /* 0x002fea000383ffff */
[----:B------:R-:W-:Y:S05]  /*7040*/  BRA `(.L_x_154) ;  /* 0xffffffec00847947 */ /* 0x000fea000383ffff */
.L_x_114:
[----:B0-----:R0:W1:Y:S02]  /*7050*/  SYNCS.PHASECHK.TRANS64.TRYWAIT P0, [R6+URZ], R5 ;  /* 0x00000005060075a7 */ /* 0x001064000800017f */
[----:B-1----:R-:W-:Y:S05]  /*7060*/  @!P0 NANOSLEEP.SYNCS 0x989680 ;  /* 0x009896800000895d */ /* 0x002fea0003900000 */
[----:B------:R-:W1:Y:S02]  /*7070*/  @!P0 SYNCS.PHASECHK.TRANS64 P0, [R6+URZ], R5 ;  /* 0x00000005060085a7 */ /* 0x000e64000800007f */
[----:B-1----:R-:W-:Y:S05]  /*7080*/  @!P0 BRA `(.L_x_114) ;  /* 0xfffffffc00f08947 */ /* 0x002fea000383ffff */
[----:B------:R-:W-:Y:S05]  /*7090*/  BRA `(.L_x_155) ;  /* 0xffffffec00947947 */ /* 0x000fea000383ffff */
.L_x_115:
[----:B0-----:R0:W1:Y:S02]  /*70a0*/  SYNCS.PHASECHK.TRANS64.TRYWAIT P0, [R9+URZ], R4 ;  /* 0x00000004090075a7 */ /* 0x001064000800017f */
[----:B-1----:R-:W-:Y:S05]  /*70b0*/  @!P0 NANOSLEEP.SYNCS 0x989680 ;  /* 0x009896800000895d */ /* 0x002fea0003900000 */
[----:B------:R-:W1:Y:S02]  /*70c0*/  @!P0 SYNCS.PHASECHK.TRANS64 P0, [R9+URZ], R4 ;  /* 0x00000004090085a7 */ /* 0x000e64000800007f */
[----:B-1----:R-:W-:Y:S05]  /*70d0*/  @!P0 BRA `(.L_x_115) ;  /* 0xfffffffc00f08947 */ /* 0x002fea000383ffff */
[----:B------:R-:W-:Y:S05]  /*70e0*/  BRA `(.L_x_156) ;  /* 0xffffffec00a47947 */ /* 0x000fea000383ffff */
.L_x_116:
[----:B0-----:R0:W1:Y:S02]  /*70f0*/  SYNCS.PHASECHK.TRANS64.TRYWAIT P0, [R6+URZ], R5 ;  /* 0x00000005060075a7 */ /* 0x001064000800017f */
[----:B-1----:R-:W-:Y:S05]  /*7100*/  @!P0 NANOSLEEP.SYNCS 0x989680 ;  /* 0x009896800000895d */ /* 0x002fea0003900000 */
[----:B------:R-:W1:Y:S02]  /*7110*/  @!P0 SYNCS.PHASECHK.TRANS64 P0, [R6+URZ], R5 ;  /* 0x00000005060085a7 */ /* 0x000e64000800007f */
[----:B-1----:R-:W-:Y:S05]  /*7120*/  @!P0 BRA `(.L_x_116) ;  /* 0xfffffffc00f08947 */ /* 0x002fea000383ffff */
[----:B------:R-:W-:Y:S05]  /*7130*/  BRA `(.L_x_157) ;  /* 0xffffffec00b47947 */ /* 0x000fea000383ffff */
.L_x_117:
[----:B0-----:R0:W1:Y:S02]  /*7140*/  SYNCS.PHASECHK.TRANS64.TRYWAIT P0, [R9+URZ], R4 ;  /* 0x00000004090075a7 */ /* 0x001064000800017f */
[----:B-1----:R-:W-:Y:S05]  /*7150*/  @!P0 NANOSLEEP.SYNCS 0x989680 ;  /* 0x009896800000895d */ /* 0x002fea0003900000 */
[----:B------:R-:W1:Y:S02]  /*7160*/  @!P0 SYNCS.PHASECHK.TRANS64 P0, [R9+URZ], R4 ;  /* 0x00000004090085a7 */ /* 0x000e64000800007f */
[----:B-1----:R-:W-:Y:S05]  /*7170*/  @!P0 BRA `(.L_x_117) ;  /* 0xfffffffc00f08947 */ /* 0x002fea000383ffff */
[----:B------:R-:W-:Y:S05]  /*7180*/  BRA `(.L_x_158) ;  /* 0xffffffec00c47947 */ /* 0x000fea000383ffff */
.L_x_118:
[----:B0-----:R0:W1:Y:S02]  /*7190*/  SYNCS.PHASECHK.TRANS64.TRYWAIT P0, [R6+URZ], R5 ;  /* 0x00000005060075a7 */ /* 0x001064000800017f */
[----:B-1----:R-:W-:Y:S05]  /*71a0*/  @!P0 NANOSLEEP.SYNCS 0x989680 ;  /* 0x009896800000895d */ /* 0x002fea0003900000 */
[----:B------:R-:W1:Y:S02]  /*71b0*/  @!P0 SYNCS.PHASECHK.TRANS64 P0, [R6+URZ], R5 ;  /* 0x00000005060085a7 */ /* 0x000e64000800007f */
[----:B-1----:R-:W-:Y:S05]  /*71c0*/  @!P0 BRA `(.L_x_118) ;  /* 0xfffffffc00f08947 */ /* 0x002fea000383ffff */
[----:B------:R-:W-:Y:S05]  /*71d0*/  BRA `(.L_x_159) ;  /* 0xffffffec00d47947 */ /* 0x000fea000383ffff */
.L_x_119:
[----:B0-----:R0:W1:Y:S02]  /*71e0*/  SYNCS.PHASECHK.TRANS64.TRYWAIT P0, [R9+URZ], R4 ;  /* 0x00000004090075a7 */ /* 0x001064000800017f */
[----:B-1----:R-:W-:Y:S05]  /*71f0*/  @!P0 NANOSLEEP.SYNCS 0x989680 ;  /* 0x009896800000895d */ /* 0x002fea0003900000 */
[----:B------:R-:W1:Y:S02]  /*7200*/  @!P0 SYNCS.PHASECHK.TRANS64 P0, [R9+URZ], R4 ;  /* 0x00000004090085a7 */ /* 0x000e64000800007f */
[----:B-1----:R-:W-:Y:S05]  /*7210*/  @!P0 BRA `(.L_x_119) ;  /* 0xfffffffc00f08947 */ /* 0x002fea000383ffff */
[----:B------:R-:W-:Y:S05]  /*7220*/  BRA `(.L_x_160) ;  /* 0xffffffec00e47947 */ /* 0x000fea000383ffff */
.L_x_120:
[----:B0-----:R0:W1:Y:S02]  /*7230*/  SYNCS.PHASECHK.TRANS64.TRYWAIT P0, [R6+URZ], R5 ;  /* 0x00000005060075a7 */ /* 0x001064000800017f */
[----:B-1----:R-:W-:Y:S05]  /*7240*/  @!P0 NANOSLEEP.SYNCS 0x989680 ;  /* 0x009896800000895d */ /* 0x002fea0003900000 */
[----:B------:R-:W1:Y:S02]  /*7250*/  @!P0 SYNCS.PHASECHK.TRANS64 P0, [R6+URZ], R5 ;  /* 0x00000005060085a7 */ /* 0x000e64000800007f */
[----:B-1----:R-:W-:Y:S05]  /*7260*/  @!P0 BRA `(.L_x_120) ;  /* 0xfffffffc00f08947 */ /* 0x002fea000383ffff */
[----:B------:R-:W-:Y:S05]  /*7270*/  BRA `(.L_x_161) ;  /* 0xffffffec00f47947 */ /* 0x000fea000383ffff */
.L_x_121:
[----:B0-----:R0:W1:Y:S02]  /*7280*/  SYNCS.PHASECHK.TRANS64.TRYWAIT P0, [R9+URZ], R4 ;  /* 0x00000004090075a7 */ /* 0x001064000800017f */
[----:B-1----:R-:W-:Y:S05]  /*7290*/  @!P0 NANOSLEEP.SYNCS 0x989680 ;  /* 0x009896800000895d */ /* 0x002fea0003900000 */
[----:B------:R-:W1:Y:S02]  /*72a0*/  @!P0 SYNCS.PHASECHK.TRANS64 P0, [R9+URZ], R4 ;  /* 0x00000004090085a7 */ /* 0x000e64000800007f */
[----:B-1----:R-:W-:Y:S05]  /*72b0*/  @!P0 BRA `(.L_x_121) ;  /* 0xfffffffc00f08947 */ /* 0x002fea000383ffff */
[----:B------:R-:W-:Y:S05]  /*72c0*/  BRA `(.L_x_162) ;  /* 0xfffffff000047947 */ /* 0x000fea000383ffff */
.L_x_122:
[----:B0-----:R0:W1:Y:S02]  /*72d0*/  SYNCS.PHASECHK.TRANS64.TRYWAIT P0, [R6+URZ], R5 ;  /* 0x00000005060075a7 */ /* 0x001064000800017f */
[----:B-1----:R-:W-:Y:S05]  /*72e0*/  @!P0 NANOSLEEP.SYNCS 0x989680 ;  /* 0x009896800000895d */ /* 0x002fea0003900000 */
[----:B------:R-:W1:Y:S02]  /*72f0*/  @!P0 SYNCS.PHASECHK.TRANS64 P0, [R6+URZ], R5 ;  /* 0x00000005060085a7 */ /* 0x000e64000800007f */
[----:B-1----:R-:W-:Y:S05]  /*7300*/  @!P0 BRA `(.L_x_122) ;  /* 0xfffffffc00f08947 */ /* 0x002fea000383ffff */
[----:B------:R-:W-:Y:S05]  /*7310*/  BRA `(.L_x_163) ;  /* 0xfffffff000147947 */ /* 0x000fea000383ffff */
.L_x_123:
[----:B0-----:R0:W1:Y:S02]  /*7320*/  SYNCS.PHASECHK.TRANS64.TRYWAIT P0, [R9+URZ], R4 ;  /* 0x00000004090075a7 */ /* 0x001064000800017f */
[----:B-1----:R-:W-:Y:S05]  /*7330*/  @!P0 NANOSLEEP.SYNCS 0x989680 ;  /* 0x009896800000895d */ /* 0x002fea0003900000 */
[----:B------:R-:W1:Y:S02]  /*7340*/  @!P0 SYNCS.PHASECHK.TRANS64 P0, [R9+URZ], R4 ;  /* 0x00000004090085a7 */ /* 0x000e64000800007f */
[----:B-1----:R-:W-:Y:S05]  /*7350*/  @!P0 BRA `(.L_x_123) ;  /* 0xfffffffc00f08947 */ /* 0x002fea000383ffff */
[----:B------:R-:W-:Y:S05]  /*7360*/  BRA `(.L_x_164) ;  /* 0xfffffff000247947 */ /* 0x000fea000383ffff */
.L_x_124:
[----:B0-----:R0:W1:Y:S02]  /*7370*/  SYNCS.PHASECHK.TRANS64.TRYWAIT P0, [R6+URZ], R5 ;  /* 0x00000005060075a7 */ /* 0x001064000800017f */
[----:B-1----:R-:W-:Y:S05]  /*7380*/  @!P0 NANOSLEEP.SYNCS 0x989680 ;  /* 0x009896800000895d */ /* 0x002fea0003900000 */
[----:B------:R-:W1:Y:S02]  /*7390*/  @!P0 SYNCS.PHASECHK.TRANS64 P0, [R6+URZ], R5 ;  /* 0x00000005060085a7 */ /* 0x000e64000800007f */
[----:B-1----:R-:W-:Y:S05]  /*73a0*/  @!P0 BRA `(.L_x_124) ;  /* 0xfffffffc00f08947 */ /* 0x002fea000383ffff */
[----:B------:R-:W-:Y:S05]  /*73b0*/  BRA `(.L_x_165) ;  /* 0xfffffff000347947 */ /* 0x000fea000383ffff */
.L_x_125:
[----:B0-----:R0:W1:Y:S02]  /*73c0*/  SYNCS.PHASECHK.TRANS64.TRYWAIT P0, [R9+URZ], R4 ;  /* 0x00000004090075a7 */ /* 0x001064000800017f */
[----:B-1----:R-:W-:Y:S05]  /*73d0*/  @!P0 NANOSLEEP.SYNCS 0x989680 ;  /* 0x009896800000895d */ /* 0x002fea0003900000 */
[----:B------:R-:W1:Y:S02]  /*73e0*/  @!P0 SYNCS.PHASECHK.TRANS64 P0, [R9+URZ], R4 ;  /* 0x00000004090085a7 */ /* 0x000e64000800007f */
[----:B-1----:R-:W-:Y:S05]  /*73f0*/  @!P0 BRA `(.L_x_125) ;  /* 0xfffffffc00f08947 */ /* 0x002fea000383ffff */
[----:B------:R-:W-:Y:S05]  /*7400*/  BRA `(.L_x_166) ;  /* 0xfffffff000447947 */ /* 0x000fea000383ffff */
.L_x_126:
[----:B0-----:R0:W1:Y:S02]  /*7410*/  SYNCS.PHASECHK.TRANS64.TRYWAIT P0, [R6+URZ], R5 ;  /* 0x00000005060075a7 */ /* 0x001064000800017f */
[----:B-1----:R-:W-:Y:S05]  /*7420*/  @!P0 NANOSLEEP.SYNCS 0x989680 ;  /* 0x009896800000895d */ /* 0x002fea0003900000 */
[----:B------:R-:W1:Y:S02]  /*7430*/  @!P0 SYNCS.PHASECHK.TRANS64 P0, [R6+URZ], R5 ;  /* 0x00000005060085a7 */ /* 0x000e64000800007f */
[----:B-1----:R-:W-:Y:S05]  /*7440*/  @!P0 BRA `(.L_x_126) ;  /* 0xfffffffc00f08947 */ /* 0x002fea000383ffff */
[----:B------:R-:W-:Y:S05]  /*7450*/  BRA `(.L_x_167) ;  /* 0xfffffff000547947 */ /* 0x000fea000383ffff */
.L_x_127:
[----:B0-----:R0:W1:Y:S02]  /*7460*/  SYNCS.PHASECHK.TRANS64.TRYWAIT P0, [R9+URZ], R4 ;  /* 0x00000004090075a7 */ /* 0x001064000800017f */
[----:B-1----:R-:W-:Y:S05]  /*7470*/  @!P0 NANOSLEEP.SYNCS 0x989680 ;  /* 0x009896800000895d */ /* 0x002fea0003900000 */
[----:B------:R-:W1:Y:S02]  /*7480*/  @!P0 SYNCS.PHASECHK.TRANS64 P0, [R9+URZ], R4 ;  /* 0x00000004090085a7 */ /* 0x000e64000800007f */
[----:B-1----:R-:W-:Y:S05]  /*7490*/  @!P0 BRA `(.L_x_127) ;  /* 0xfffffffc00f08947 */ /* 0x002fea000383ffff */
[----:B------:R-:W-:Y:S05]  /*74a0*/  BRA `(.L_x_168) ;  /* 0xfffffff000647947 */ /* 0x000fea000383ffff */
.L_x_128:
[----:B0-----:R0:W1:Y:S02]  /*74b0*/  SYNCS.PHASECHK.TRANS64.TRYWAIT P0, [R6+URZ], R5 ;  /* 0x00000005060075a7 */ /* 0x001064000800017f */
[----:B-1----:R-:W-:Y:S05]  /*74c0*/  @!P0 NANOSLEEP.SYNCS 0x989680 ;  /* 0x009896800000895d */ /* 0x002fea0003900000 */
[----:B------:R-:W1:Y:S02]  /*74d0*/  @!P0 SYNCS.PHASECHK.TRANS64 P0, [R6+URZ], R5 ;  /* 0x00000005060085a7 */ /* 0x000e64000800007f */
[----:B-1----:R-:W-:Y:S05]  /*74e0*/  @!P0 BRA `(.L_x_128) ;  /* 0xfffffffc00f08947 */ /* 0x002fea000383ffff */
[----:B------:R-:W-:Y:S05]  /*74f0*/  BRA `(.L_x_169) ;  /* 0xfffffff000747947 */ /* 0x000fea000383ffff */
.L_x_129:
[----:B0-----:R0:W1:Y:S02]  /*7500*/  SYNCS.PHASECHK.TRANS64.TRYWAIT P0, [R9+URZ], R4 ;  /* 0x00000004090075a7 */ /* 0x001064000800017f */
[----:B-1----:R-:W-:Y:S05]  /*7510*/  @!P0 NANOSLEEP.SYNCS 0x989680 ;  /* 0x009896800000895d */ /* 0x002fea0003900000 */
[----:B------:R-:W1:Y:S02]  /*7520*/  @!P0 SYNCS.PHASECHK.TRANS64 P0, [R9+URZ], R4 ;  /* 0x00000004090085a7 */ /* 0x000e64000800007f */
[----:B-1----:R-:W-:Y:S05]  /*7530*/  @!P0 BRA `(.L_x_129) ;  /* 0xfffffffc00f08947 */ /* 0x002fea000383ffff */
[----:B------:R-:W-:Y:S05]  /*7540*/  BRA `(.L_x_170) ;  /* 0xfffffff000847947 */ /* 0x000fea000383ffff */
.L_x_130:
[----:B0-----:R0:W1:Y:S02]  /*7550*/  SYNCS.PHASECHK.TRANS64.TRYWAIT P0, [R6+URZ], R5 ;  /* 0x00000005060075a7 */ /* 0x001064000800017f */
[----:B-1----:R-:W-:Y:S05]  /*7560*/  @!P0 NANOSLEEP.SYNCS 0x989680 ;  /* 0x009896800000895d */ /* 0x002fea0003900000 */
[----:B------:R-:W1:Y:S02]  /*7570*/  @!P0 SYNCS.PHASECHK.TRANS64 P0, [R6+URZ], R5 ;  /* 0x00000005060085a7 */ /* 0x000e64000800007f */
[----:B-1----:R-:W-:Y:S05]  /*7580*/  @!P0 BRA `(.L_x_130) ;  /* 0xfffffffc00f08947 */ /* 0x002fea000383ffff */
[----:B------:R-:W-:Y:S05]  /*7590*/  BRA `(.L_x_171) ;  /* 0xfffffff000947947 */ /* 0x000fea000383ffff */
.L_x_131:
[----:B0-----:R0:W1:Y:S02]  /*75a0*/  SYNCS.PHASECHK.TRANS64.TRYWAIT P0, [R9+URZ], R4 ;  /* 0x00000004090075a7 */ /* 0x001064000800017f */
[----:B-1----:R-:W-:Y:S05]  /*75b0*/  @!P0 NANOSLEEP.SYNCS 0x989680 ;  /* 0x009896800000895d */ /* 0x002fea0003900000 */
[----:B------:R-:W1:Y:S02]  /*75c0*/  @!P0 SYNCS.PHASECHK.TRANS64 P0, [R9+URZ], R4 ;  /* 0x00000004090085a7 */ /* 0x000e64000800007f */
[----:B-1----:R-:W-:Y:S05]  /*75d0*/  @!P0 BRA `(.L_x_131) ;  /* 0xfffffffc00f08947 */ /* 0x002fea000383ffff */
[----:B------:R-:W-:Y:S05]  /*75e0*/  BRA `(.L_x_172) ;  /* 0xfffffff000a47947 */ /* 0x000fea000383ffff */
.L_x_132:
[----:B0-----:R0:W1:Y:S02]  /*75f0*/  SYNCS.PHASECHK.TRANS64.TRYWAIT P0, [R6+URZ], R5 ;  /* 0x00000005060075a7 */ /* 0x001064000800017f */
[----:B-1----:R-:W-:Y:S05]  /*7600*/  @!P0 NANOSLEEP.SYNCS 0x989680 ;  /* 0x009896800000895d */ /* 0x002fea0003900000 */
[----:B------:R-:W1:Y:S02]  /*7610*/  @!P0 SYNCS.PHASECHK.TRANS64 P0, [R6+URZ], R5 ;  /* 0x00000005060085a7 */ /* 0x000e64000800007f */
[----:B-1----:R-:W-:Y:S05]  /*7620*/  @!P0 BRA `(.L_x_132) ;  /* 0xfffffffc00f08947 */ /* 0x002fea000383ffff */
[----:B------:R-:W-:Y:S05]  /*7630*/  BRA `(.L_x_173) ;  /* 0xfffffff000b47947 */ /* 0x000fea000383ffff */
.L_x_133:
[----:B0-----:R0:W1:Y:S02]  /*7640*/  SYNCS.PHASECHK.TRANS64.TRYWAIT P0, [R9+URZ], R4 ;  /* 0x00000004090075a7 */ /* 0x001064000800017f */
[----:B-1----:R-:W-:Y:S05]  /*7650*/  @!P0 NANOSLEEP.SYNCS 0x989680 ;  /* 0x009896800000895d */ /* 0x002fea0003900000 */
[----:B------:R-:W1:Y:S02]  /*7660*/  @!P0 SYNCS.PHASECHK.TRANS64 P0, [R9+URZ], R4 ;  /* 0x00000004090085a7 */ /* 0x000e64000800007f */
[----:B-1----:R-:W-:Y:S05]  /*7670*/  @!P0 BRA `(.L_x_133) ;  /* 0xfffffffc00f08947 */ /* 0x002fea000383ffff */
[----:B------:R-:W-:Y:S05]  /*7680*/  BRA `(.L_x_174) ;  /* 0xfffffff000c47947 */ /* 0x000fea000383ffff */
.L_x_134:
[----:B-1----:R1:W2:Y:S02]  /*7690*/  SYNCS.PHASECHK.TRANS64.TRYWAIT P0, [R6+URZ], R5 ;  /* 0x00000005060075a7 */ /* 0x0022a4000800017f */
[----:B--2---:R-:W-:Y:S05]  /*76a0*/  @!P0 NANOSLEEP.SYNCS 0x989680 ;  /* 0x009896800000895d */ /* 0x004fea0003900000 */
[----:B------:R-:W2:Y:S02]  /*76b0*/  @!P0 SYNCS.PHASECHK.TRANS64 P0, [R6+URZ], R5 ;  /* 0x00000005060085a7 */ /* 0x000ea4000800007f */
[----:B--2---:R-:W-:Y:S05]  /*76c0*/  @!P0 BRA `(.L_x_134) ;  /* 0xfffffffc00f08947 */ /* 0x004fea000383ffff */
[----:B------:R-:W-:Y:S05]  /*76d0*/  BRA `(.L_x_175) ;  /* 0xfffffff000cc7947 */ /* 0x000fea000383ffff */
.L_x_176:
[----:B------:R-:W-:-:S00]  /*76e0*/  BRA `(.L_x_176) ;  /* 0xfffffffc00fc7947 */ /* 0x000fc0000383ffff */
[----:B------:R-:W-:-:S00]  /*76f0*/  NOP ;  /* 0x0000000000007918 */ /* 0x000fc00000000000 */
        /* <DEDUP_REMOVED lines=8> */
.L_x_177:


//--------------------- .nv.global.init           --------------------------
	.section	.nv.global.init,"aw",@progbits
.nv.global.init:
	.type		$str$22,@object
	.size		$str$22,($str$23 - $str$22)
$str$22:
        /*0000*/ 	.byte	0x6b, 0x5f, 0x74, 0x69, 0x6c, 0x65, 0x5f, 0x63, 0x6f, 0x75, 0x6e, 0x74, 0x20, 0x3e, 0x3d, 0x20
        /*0010*/ 	.byte	0x31, 0x00
	.type		$str$23,@object
	.size		$str$23,(__unnamed_1 - $str$23)
$str$23:
        /*0012*/ 	.byte	0x2f, 0x74, 0x6d, 0x70, 0x2f, 0x63, 0x75, 0x74, 0x6c, 0x61, 0x73, 0x73, 0x5f, 0x73, 0x77, 0x65
        /*0022*/ 	.byte	0x65, 0x70, 0x5f, 0x73, 0x72, 0x63, 0x2f, 0x69, 0x6e, 0x63, 0x6c, 0x75, 0x64, 0x65, 0x2f, 0x63
        /*0032*/ 	.byte	0x75, 0x74, 0x6c, 0x61, 0x73, 0x73, 0x2f, 0x67, 0x65, 0x6d, 0x6d, 0x2f, 0x63, 0x6f, 0x6c, 0x6c
        /*0042*/ 	.byte	0x65, 0x63, 0x74, 0x69, 0x76, 0x65, 0x2f, 0x73, 0x6d, 0x39, 0x30, 0x5f, 0x6d, 0x6d, 0x61, 0x5f
        /*0052*/ 	.byte	0x74, 0x6d, 0x61, 0x5f, 0x67, 0x6d, 0x6d, 0x61, 0x5f, 0x73, 0x73, 0x5f, 0x77, 0x61, 0x72, 0x70
        /*0062*/ 	.byte	0x73, 0x70, 0x65, 0x63, 0x69, 0x61, 0x6c, 0x69, 0x7a, 0x65, 0x64, 0x2e, 0x68, 0x70, 0x70, 0x00
	.type		__unnamed_1,@object
	.size		__unnamed_1,(.L_0 - __unnamed_1)
__unnamed_1:
        /*0072*/ 	.byte	0x76, 0x6f, 0x69, 0x64, 0x20, 0x63, 0x75, 0x74, 0x6c, 0x61, 0x73, 0x73, 0x3a, 0x3a, 0x67, 0x65
        /* <DEDUP_REMOVED lines=179> */
        /*0bb2*/ 	.byte	0x75, 0x74, 0x65, 0x3a, 0x3a, 0x69, 0x64, 0x65, 0x6e, 0x74, 0x69, 0x74, 0x79, 0x5d, 0x00
.L_0:


//--------------------- .nv.shared._ZN7cutlass13device_kernelINS_4gemm6kernel13GemmUniversalIN4cute5tupleIJiiiiEEENS1_10collective13CollectiveMmaINS1_34MainloopSm90TmaGmmaWarpSpecializedILi32ENS5_IJNS4_1CILi2EEENSA_ILi1EEESC_EEENS1_32KernelTmaWarpSpecializedPingpongEEENS5_IJNSA_ILi64EEENSA_ILi48EEENSA_ILi32EEEEEENS_6half_tENS5_IJlSC_lEEESK_SL_NS4_8TiledMMAINS4_8MMA_AtomIJNS4_4SM904GMMA25MMA_64x16x16_F32F16F16_SSILNSP_5MajorE0ELSR_0ELNSP_7ScaleInE1ELSS_1EEEEEENS4_6LayoutINS5_IJSC_SC_SC_EEENS5_IJNSA_ILi0EEESX_SX_EEEEENS5_IJNS4_10UnderscoreES10_S10_EEEEENS4_13SM90_TMA_LOADENS4_14ComposedLayoutINS4_7SwizzleILi2ELi4ELi3EEENS4_18smem_ptr_flag_bitsILi16EEENSV_INS5_IJNSA_ILi8EEESI_EEENS5_IJSI_SC_EEEEEEEvNS4_8identityENS4_23SM90_TMA_LOAD_MULTICASTES1D_vS1E_EENS_8epilogue10collective6detail29Sm90TmaWarpSpecializedAdapterINS1I_15DefaultEpilogueISK_SL_SL_NS1H_6thread17LinearCombinationISK_Li1EffLNS1M_9ScaleType4KindE0ELNS_15FloatRoundStyleE2ESK_EENS1_15EpilogueDefaultEEEEEvvEEEEvNT_6ParamsE --------------------------
	.section	.nv.shared._ZN7cutlass13device_kernelINS_4gemm6kernel13GemmUniversalIN4cute5tupleIJiiiiEEENS1_10collective13CollectiveMmaINS1_34MainloopSm90TmaGmmaWarpSpecializedILi32ENS5_IJNS4_1CILi2EEENSA_ILi1EEESC_EEENS1_32KernelTmaWarpSpecializedPingpongEEENS5_IJNSA_ILi64EEENSA_ILi48EEENSA_ILi32EEEEEENS_6half_tENS5_IJlSC_lEEESK_SL_NS4_8TiledMMAINS4_8MMA_AtomIJNS4_4SM904GMMA25MMA_64x16x16_F32F16F16_SSILNSP_5MajorE0ELSR_0ELNSP_7ScaleInE1ELSS_1EEEEEENS4_6LayoutINS5_IJSC_SC_SC_EEENS5_IJNSA_ILi0EEESX_SX_EEEEENS5_IJNS4_10UnderscoreES10_S10_EEEEENS4_13SM90_TMA_LOADENS4_14ComposedLayoutINS4_7SwizzleILi2ELi4ELi3EEENS4_18smem_ptr_flag_bitsILi16EEENSV_INS5_IJNSA_ILi8EEESI_EEENS5_IJSI_SC_EEEEEEEvNS4_8identityENS4_23SM90_TMA_LOAD_MULTICASTES1D_vS1E_EENS_8epilogue10collective6detail29Sm90TmaWarpSpecializedAdapterINS1I_15DefaultEpilogueISK_SL_SL_NS1H_6thread17LinearCombinationISK_Li1EffLNS1M_9ScaleType4KindE0ELNS_15FloatRoundStyleE2ESK_EENS1_15EpilogueDefaultEEEEEvvEEEEvNT_6ParamsE,"aw",@nobits
	.sectionflags	@""
	.align	16
	.zero		1024


//--------------------- .nv.shared.reserved.0     --------------------------
	.section	.nv.shared.reserved.0,"aw",@nobits
	.weak		__nv_reservedSMEM_offset_0_alias
	.size		__nv_reservedSMEM_offset_0_alias, 0, 0
	.other		__nv_reservedSMEM_offset_0_alias,@"STO_CUDA_RESERVED_SHARED STV_DEFAULT"
__nv_reservedSMEM_offset_0_alias:
	.zero		0


//--------------------- .nv.global                --------------------------
	.section	.nv.global,"aw",@nobits
.nv.global:
	.type		_ZN39_INTERNAL_723b4aed_4_k_cu_376e76bb_77504cute1_E,@object
	.size		_ZN39_INTERNAL_723b4aed_4_k_cu_376e76bb_77504cute1_E,(_ZN39_INTERNAL_723b4aed_4_k_cu_376e76bb_77504cuda3std3__45__cpo6cbeginE - _ZN39_INTERNAL_723b4aed_4_k_cu_376e76bb_77504cute1_E)
_ZN39_INTERNAL_723b4aed_4_k_cu_376e76bb_77504cute1_E:
	.zero		1
	.type		_ZN39_INTERNAL_723b4aed_4_k_cu_376e76bb_77504cuda3std3__45__cpo6cbeginE,@object
	.size		_ZN39_INTERNAL_723b4aed_4_k_cu_376e76bb_77504cuda3std3__45__cpo6cbeginE,(_ZN39_INTERNAL_723b4aed_4_k_cu_376e76bb_77504cuda3std3__48in_placeE - _ZN39_INTERNAL_723b4aed_4_k_cu_376e76bb_77504cuda3std3__45__cpo6cbeginE)
_ZN39_INTERNAL_723b4aed_4_k_cu_376e76bb_77504cuda3std3__45__cpo6cbeginE:
	.zero		1
	.type		_ZN39_INTERNAL_723b4aed_4_k_cu_376e76bb_77504cuda3std3__48in_placeE,@object
	.size		_ZN39_INTERNAL_723b4aed_4_k_cu_376e76bb_77504cuda3std3__48in_placeE,(_ZN39_INTERNAL_723b4aed_4_k_cu_376e76bb_77504cuda3std6ranges3__45__cpo9iter_moveE - _ZN39_INTERNAL_723b4aed_4_k_cu_376e76bb_77504cuda3std3__48in_placeE)
_ZN39_INTERNAL_723b4aed_4_k_cu_376e76bb_77504cuda3std3__48in_placeE:
	.zero		1
	.type		_ZN39_INTERNAL_723b4aed_4_k_cu_376e76bb_77504cuda3std6ranges3__45__cpo9iter_moveE,@object
	.size		_ZN39_INTERNAL_723b4aed_4_k_cu_376e76bb_77504cuda3std6ranges3__45__cpo9iter_moveE,(_ZN39_INTERNAL_723b4aed_4_k_cu_376e76bb_77504cuda3std3__45__cpo5beginE - _ZN39_INTERNAL_723b4aed_4_k_cu_376e76bb_77504cuda3std6ranges3__45__cpo9iter_moveE)
_ZN39_INTERNAL_723b4aed_4_k_cu_376e76bb_77504cuda3std6ranges3__45__cpo9iter_moveE:
	.zero		1
	.type		_ZN39_INTERNAL_723b4aed_4_k_cu_376e76bb_77504cuda3std3__45__cpo5beginE,@object
	.size		_ZN39_INTERNAL_723b4aed_4_k_cu_376e76bb_77504cuda3std3__45__cpo5beginE,(_ZN39_INTERNAL_723b4aed_4_k_cu_376e76bb_77504cuda3std3__441_GLOBAL__N__723b4aed_4_k_cu_376e76bb_77506ignoreE - _ZN39_INTERNAL_723b4aed_4_k_cu_376e76bb_77504cuda3std3__45__cpo5beginE)
_ZN39_INTERNAL_723b4aed_4_k_cu_376e76bb_77504cuda3std3__45__cpo5beginE:
	.zero		1
	.type		_ZN39_INTERNAL_723b4aed_4_k_cu_376e76bb_77504cuda3std3__441_GLOBAL__N__723b4aed_4_k_cu_376e76bb_77506ignoreE,@object
	.size		_ZN39_INTERNAL_723b4aed_4_k_cu_376e76bb_77504cuda3std3__441_GLOBAL__N__723b4aed_4_k_cu_376e76bb_77506ignoreE,(_ZN39_INTERNAL_723b4aed_4_k_cu_376e76bb_77504cute7productE - _ZN39_INTERNAL_723b4aed_4_k_cu_376e76bb_77504cuda3std3__441_GLOBAL__N__723b4aed_4_k_cu_376e76bb_77506ignoreE)
_ZN39_INTERNAL_723b4aed_4_k_cu_376e76bb_77504cuda3std3__441_GLOBAL__N__723b4aed_4_k_cu_376e76bb_77506ignoreE:
	.zero		1
	.type		_ZN39_INTERNAL_723b4aed_4_k_cu_376e76bb_77504cute7productE,@object
	.size		_ZN39_INTERNAL_723b4aed_4_k_cu_376e76bb_77504cute7productE,(_ZN39_INTERNAL_723b4aed_4_k_cu_376e76bb_77504cuda3std3__45__cpo3endE - _ZN39_INTERNAL_723b4aed_4_k_cu_376e76bb_77504cute7productE)
_ZN39_INTERNAL_723b4aed_4_k_cu_376e76bb_77504cute7productE:
	.zero		1
	.type		_ZN39_INTERNAL_723b4aed_4_k_cu_376e76bb_77504cuda3std3__45__cpo3endE,@object
	.size		_ZN39_INTERNAL_723b4aed_4_k_cu_376e76bb_77504cuda3std3__45__cpo3endE,(_ZN39_INTERNAL_723b4aed_4_k_cu_376e76bb_77504cuda3std3__419piecewise_constructE - _ZN39_INTERNAL_723b4aed_4_k_cu_376e76bb_77504cuda3std3__45__cpo3endE)
_ZN39_INTERNAL_723b4aed_4_k_cu_376e76bb_77504cuda3std3__45__cpo3endE:
	.zero		1
	.type		_ZN39_INTERNAL_723b4aed_4_k_cu_376e76bb_77504cuda3std3__419piecewise_constructE,@object
	.size		_ZN39_INTERNAL_723b4aed_4_k_cu_376e76bb_77504cuda3std3__419piecewise_constructE,(_ZN39_INTERNAL_723b4aed_4_k_cu_376e76bb_77504cuda3std3__45__cpo4cendE - _ZN39_INTERNAL_723b4aed_4_k_cu_376e76bb_77504cuda3std3__419piecewise_constructE)
_ZN39_INTERNAL_723b4aed_4_k_cu_376e76bb_77504cuda3std3__419piecewise_constructE:
	.zero		1
	.type		_ZN39_INTERNAL_723b4aed_4_k_cu_376e76bb_77504cuda3std3__45__cpo4cendE,@object
	.size		_ZN39_INTERNAL_723b4aed_4_k_cu_376e76bb_77504cuda3std3__45__cpo4cendE,(_ZN39_INTERNAL_723b4aed_4_k_cu_376e76bb_77504cuda3std6ranges3__45__cpo4swapE - _ZN39_INTERNAL_723b4aed_4_k_cu_376e76bb_77504cuda3std3__45__cpo4cendE)
_ZN39_INTERNAL_723b4aed_4_k_cu_376e76bb_77504cuda3std3__45__cpo4cendE:
	.zero		1
	.type		_ZN39_INTERNAL_723b4aed_4_k_cu_376e76bb_77504cuda3std6ranges3__45__cpo4swapE,@object
	.size		_ZN39_INTERNAL_723b4aed_4_k_cu_376e76bb_77504cuda3std6ranges3__45__cpo4swapE,(.L_8 - _ZN39_INTERNAL_723b4aed_4_k_cu_376e76bb_77504cuda3std6ranges3__45__cpo4swapE)
_ZN39_INTERNAL_723b4aed_4_k_cu_376e76bb_77504cuda3std6ranges3__45__cpo4swapE:
	.zero		1
.L_8:


//--------------------- .nv.constant0._ZN7cutlass13device_kernelINS_4gemm6kernel13GemmUniversalIN4cute5tupleIJiiiiEEENS1_10collective13CollectiveMmaINS1_34MainloopSm90TmaGmmaWarpSpecializedILi32ENS5_IJNS4_1CILi2EEENSA_ILi1EEESC_EEENS1_32KernelTmaWarpSpecializedPingpongEEENS5_IJNSA_ILi64EEENSA_ILi48EEENSA_ILi32EEEEEENS_6half_tENS5_IJlSC_lEEESK_SL_NS4_8TiledMMAINS4_8MMA_AtomIJNS4_4SM904GMMA25MMA_64x16x16_F32F16F16_SSILNSP_5MajorE0ELSR_0ELNSP_7ScaleInE1ELSS_1EEEEEENS4_6LayoutINS5_IJSC_SC_SC_EEENS5_IJNSA_ILi0EEESX_SX_EEEEENS5_IJNS4_10UnderscoreES10_S10_EEEEENS4_13SM90_TMA_LOADENS4_14ComposedLayoutINS4_7SwizzleILi2ELi4ELi3EEENS4_18smem_ptr_flag_bitsILi16EEENSV_INS5_IJNSA_ILi8EEESI_EEENS5_IJSI_SC_EEEEEEEvNS4_8identityENS4_23SM90_TMA_LOAD_MULTICASTES1D_vS1E_EENS_8epilogue10collective6detail29Sm90TmaWarpSpecializedAdapterINS1I_15DefaultEpilogueISK_SL_SL_NS1H_6thread17LinearCombinationISK_Li1EffLNS1M_9ScaleType4KindE0ELNS_15FloatRoundStyleE2ESK_EENS1_15EpilogueDefaultEEEEEvvEEEEvNT_6ParamsE --------------------------
	.section	.nv.constant0._ZN7cutlass13device_kernelINS_4gemm6kernel13GemmUniversalIN4cute5tupleIJiiiiEEENS1_10collective13CollectiveMmaINS1_34MainloopSm90TmaGmmaWarpSpecializedILi32ENS5_IJNS4_1CILi2EEENSA_ILi1EEESC_EEENS1_32KernelTmaWarpSpecializedPingpongEEENS5_IJNSA_ILi64EEENSA_ILi48EEENSA_ILi32EEEEEENS_6half_tENS5_IJlSC_lEEESK_SL_NS4_8TiledMMAINS4_8MMA_AtomIJNS4_4SM904GMMA25MMA_64x16x16_F32F16F16_SSILNSP_5MajorE0ELSR_0ELNSP_7ScaleInE1ELSS_1EEEEEENS4_6LayoutINS5_IJSC_SC_SC_EEENS5_IJNSA_ILi0EEESX_SX_EEEEENS5_IJNS4_10UnderscoreES10_S10_EEEEENS4_13SM90_TMA_LOADENS4_14ComposedLayoutINS4_7SwizzleILi2ELi4ELi3EEENS4_18smem_ptr_flag_bitsILi16EEENSV_INS5_IJNSA_ILi8EEESI_EEENS5_IJSI_SC_EEEEEEEvNS4_8identityENS4_23SM90_TMA_LOAD_MULTICASTES1D_vS1E_EENS_8epilogue10collective6detail29Sm90TmaWarpSpecializedAdapterINS1I_15DefaultEpilogueISK_SL_SL_NS1H_6thread17LinearCombinationISK_Li1EffLNS1M_9ScaleType4KindE0ELNS_15FloatRoundStyleE2ESK_EENS1_15EpilogueDefaultEEEEEvvEEEEvNT_6ParamsE,"a",@progbits
	.sectionflags	@""
	.align	4
.nv.constant0._ZN7cutlass13device_kernelINS_4gemm6kernel13GemmUniversalIN4cute5tupleIJiiiiEEENS1_10collective13CollectiveMmaINS1_34MainloopSm90TmaGmmaWarpSpecializedILi32ENS5_IJNS4_1CILi2EEENSA_ILi1EEESC_EEENS1_32KernelTmaWarpSpecializedPingpongEEENS5_IJNSA_ILi64EEENSA_ILi48EEENSA_ILi32EEEEEENS_6half_tENS5_IJlSC_lEEESK_SL_NS4_8TiledMMAINS4_8MMA_AtomIJNS4_4SM904GMMA25MMA_64x16x16_F32F16F16_SSILNSP_5MajorE0ELSR_0ELNSP_7ScaleInE1ELSS_1EEEEEENS4_6LayoutINS5_IJSC_SC_SC_EEENS5_IJNSA_ILi0EEESX_SX_EEEEENS5_IJNS4_10UnderscoreES10_S10_EEEEENS4_13SM90_TMA_LOADENS4_14ComposedLayoutINS4_7SwizzleILi2ELi4ELi3EEENS4_18smem_ptr_flag_bitsILi16EEENSV_INS5_IJNSA_ILi8EEESI_EEENS5_IJSI_SC_EEEEEEEvNS4_8identityENS4_23SM90_TMA_LOAD_MULTICASTES1D_vS1E_EENS_8epilogue10collective6detail29Sm90TmaWarpSpecializedAdapterINS1I_15DefaultEpilogueISK_SL_SL_NS1H_6thread17LinearCombinationISK_Li1EffLNS1M_9ScaleType4KindE0ELNS_15FloatRoundStyleE2ESK_EENS1_15EpilogueDefaultEEEEEvvEEEEvNT_6ParamsE:
	.zero		1664


//--------------------- SYMBOLS --------------------------

	.type		.nv.reservedSmem.offset0,@object
	.size		.nv.reservedSmem.offset0,0x4
	.type		__assertfail,@function
